//
// Generated by NVIDIA NVVM Compiler
//
// Compiler Build ID: CL-36424714
// Cuda compilation tools, release 13.0, V13.0.88
// Based on NVVM 20.0.0
//

.version 9.0
.target sm_100
.address_size 64

	// .globl	_Z32generate_first_population_kernelPA9_KiP10Individual
.global .align 4 .b8 precalc_xorwow_matrix[102400];
.global .align 4 .b8 precalc_xorwow_offset_matrix[102400];
.global .align 4 .b8 mrg32k3aM1[2304];
.global .align 4 .b8 mrg32k3aM2[2304];
.global .align 4 .b8 mrg32k3aM1SubSeq[2016];
.global .align 4 .b8 mrg32k3aM2SubSeq[2016];
.global .align 4 .b8 mrg32k3aM1Seq[2304];
.global .align 4 .b8 mrg32k3aM2Seq[2304];
.const .align 8 .b8 __cr_lgamma_table[72];

.visible .entry _Z32generate_first_population_kernelPA9_KiP10Individual(
	.param .u64 .ptr .align 1 _Z32generate_first_population_kernelPA9_KiP10Individual_param_0,
	.param .u64 .ptr .align 1 _Z32generate_first_population_kernelPA9_KiP10Individual_param_1
)
{
	.local .align 4 .b8 	__local_depot0[336];
	.reg .b64 	%SP;
	.reg .b64 	%SPL;
	.reg .pred 	%p<116>;
	.reg .b16 	%rs<27>;
	.reg .b32 	%r<598>;
	.reg .b32 	%f<17>;
	.reg .b64 	%rd<89>;

	mov.u64 	%SPL, __local_depot0;
	ld.param.u64 	%rd6, [_Z32generate_first_population_kernelPA9_KiP10Individual_param_0];
	ld.param.u64 	%rd7, [_Z32generate_first_population_kernelPA9_KiP10Individual_param_1];
	add.u64 	%rd1, %SPL, 0;
	mov.u32 	%r62, %tid.x;
	mov.u32 	%r63, %ctaid.x;
	mov.u32 	%r64, %ntid.x;
	mad.lo.s32 	%r1, %r63, %r64, %r62;
	setp.gt.s32 	%p1, %r1, 499;
	@%p1 bra 	$L__BB0_34;
	cvta.to.global.u64 	%rd9, %rd6;
	cvta.to.global.u64 	%rd10, %rd7;
	xor.b32  	%r67, %r1, -1429050551;
	mul.lo.s32 	%r68, %r67, 1099087573;
	setp.gt.s32 	%p2, %r1, -1;
	selp.b32 	%r69, -644748465, -1947113066, %p2;
	add.s32 	%r70, %r69, %r68;
	add.s32 	%r570, %r70, 6615241;
	add.s32 	%r575, %r68, 123456789;
	xor.b32  	%r596, %r68, 362436069;
	add.s32 	%r595, %r69, 521288629;
	xor.b32  	%r594, %r69, 88675123;
	add.s32 	%r574, %r68, 5783321;
	mul.wide.s32 	%rd11, %r1, 328;
	add.s64 	%rd2, %rd10, %rd11;
	ld.global.u32 	%r71, [%rd9];
	st.global.u32 	[%rd2], %r71;
	ld.global.u32 	%r72, [%rd9+4];
	st.global.u32 	[%rd2+4], %r72;
	ld.global.u32 	%r73, [%rd9+8];
	st.global.u32 	[%rd2+8], %r73;
	ld.global.u32 	%r74, [%rd9+12];
	st.global.u32 	[%rd2+12], %r74;
	ld.global.u32 	%r75, [%rd9+16];
	st.global.u32 	[%rd2+16], %r75;
	ld.global.u32 	%r76, [%rd9+20];
	st.global.u32 	[%rd2+20], %r76;
	ld.global.u32 	%r77, [%rd9+24];
	st.global.u32 	[%rd2+24], %r77;
	ld.global.u32 	%r78, [%rd9+28];
	st.global.u32 	[%rd2+28], %r78;
	ld.global.u32 	%r79, [%rd9+32];
	st.global.u32 	[%rd2+32], %r79;
	ld.global.u32 	%r80, [%rd9+36];
	st.global.u32 	[%rd2+36], %r80;
	ld.global.u32 	%r81, [%rd9+40];
	st.global.u32 	[%rd2+40], %r81;
	ld.global.u32 	%r82, [%rd9+44];
	st.global.u32 	[%rd2+44], %r82;
	ld.global.u32 	%r83, [%rd9+48];
	st.global.u32 	[%rd2+48], %r83;
	ld.global.u32 	%r84, [%rd9+52];
	st.global.u32 	[%rd2+52], %r84;
	ld.global.u32 	%r85, [%rd9+56];
	st.global.u32 	[%rd2+56], %r85;
	ld.global.u32 	%r86, [%rd9+60];
	st.global.u32 	[%rd2+60], %r86;
	ld.global.u32 	%r87, [%rd9+64];
	st.global.u32 	[%rd2+64], %r87;
	ld.global.u32 	%r88, [%rd9+68];
	st.global.u32 	[%rd2+68], %r88;
	ld.global.u32 	%r89, [%rd9+72];
	st.global.u32 	[%rd2+72], %r89;
	ld.global.u32 	%r90, [%rd9+76];
	st.global.u32 	[%rd2+76], %r90;
	ld.global.u32 	%r91, [%rd9+80];
	st.global.u32 	[%rd2+80], %r91;
	ld.global.u32 	%r92, [%rd9+84];
	st.global.u32 	[%rd2+84], %r92;
	ld.global.u32 	%r93, [%rd9+88];
	st.global.u32 	[%rd2+88], %r93;
	ld.global.u32 	%r94, [%rd9+92];
	st.global.u32 	[%rd2+92], %r94;
	ld.global.u32 	%r95, [%rd9+96];
	st.global.u32 	[%rd2+96], %r95;
	ld.global.u32 	%r96, [%rd9+100];
	st.global.u32 	[%rd2+100], %r96;
	ld.global.u32 	%r97, [%rd9+104];
	st.global.u32 	[%rd2+104], %r97;
	ld.global.u32 	%r98, [%rd9+108];
	st.global.u32 	[%rd2+108], %r98;
	ld.global.u32 	%r99, [%rd9+112];
	st.global.u32 	[%rd2+112], %r99;
	ld.global.u32 	%r100, [%rd9+116];
	st.global.u32 	[%rd2+116], %r100;
	ld.global.u32 	%r101, [%rd9+120];
	st.global.u32 	[%rd2+120], %r101;
	ld.global.u32 	%r102, [%rd9+124];
	st.global.u32 	[%rd2+124], %r102;
	ld.global.u32 	%r103, [%rd9+128];
	st.global.u32 	[%rd2+128], %r103;
	ld.global.u32 	%r104, [%rd9+132];
	st.global.u32 	[%rd2+132], %r104;
	ld.global.u32 	%r105, [%rd9+136];
	st.global.u32 	[%rd2+136], %r105;
	ld.global.u32 	%r106, [%rd9+140];
	st.global.u32 	[%rd2+140], %r106;
	ld.global.u32 	%r107, [%rd9+144];
	st.global.u32 	[%rd2+144], %r107;
	ld.global.u32 	%r108, [%rd9+148];
	st.global.u32 	[%rd2+148], %r108;
	ld.global.u32 	%r109, [%rd9+152];
	st.global.u32 	[%rd2+152], %r109;
	ld.global.u32 	%r110, [%rd9+156];
	st.global.u32 	[%rd2+156], %r110;
	ld.global.u32 	%r111, [%rd9+160];
	st.global.u32 	[%rd2+160], %r111;
	ld.global.u32 	%r112, [%rd9+164];
	st.global.u32 	[%rd2+164], %r112;
	ld.global.u32 	%r113, [%rd9+168];
	st.global.u32 	[%rd2+168], %r113;
	ld.global.u32 	%r114, [%rd9+172];
	st.global.u32 	[%rd2+172], %r114;
	ld.global.u32 	%r115, [%rd9+176];
	st.global.u32 	[%rd2+176], %r115;
	ld.global.u32 	%r116, [%rd9+180];
	st.global.u32 	[%rd2+180], %r116;
	ld.global.u32 	%r117, [%rd9+184];
	st.global.u32 	[%rd2+184], %r117;
	ld.global.u32 	%r118, [%rd9+188];
	st.global.u32 	[%rd2+188], %r118;
	ld.global.u32 	%r119, [%rd9+192];
	st.global.u32 	[%rd2+192], %r119;
	ld.global.u32 	%r120, [%rd9+196];
	st.global.u32 	[%rd2+196], %r120;
	ld.global.u32 	%r121, [%rd9+200];
	st.global.u32 	[%rd2+200], %r121;
	ld.global.u32 	%r122, [%rd9+204];
	st.global.u32 	[%rd2+204], %r122;
	ld.global.u32 	%r123, [%rd9+208];
	st.global.u32 	[%rd2+208], %r123;
	ld.global.u32 	%r124, [%rd9+212];
	st.global.u32 	[%rd2+212], %r124;
	ld.global.u32 	%r125, [%rd9+216];
	st.global.u32 	[%rd2+216], %r125;
	ld.global.u32 	%r126, [%rd9+220];
	st.global.u32 	[%rd2+220], %r126;
	ld.global.u32 	%r127, [%rd9+224];
	st.global.u32 	[%rd2+224], %r127;
	ld.global.u32 	%r128, [%rd9+228];
	st.global.u32 	[%rd2+228], %r128;
	ld.global.u32 	%r129, [%rd9+232];
	st.global.u32 	[%rd2+232], %r129;
	ld.global.u32 	%r130, [%rd9+236];
	st.global.u32 	[%rd2+236], %r130;
	ld.global.u32 	%r131, [%rd9+240];
	st.global.u32 	[%rd2+240], %r131;
	ld.global.u32 	%r132, [%rd9+244];
	st.global.u32 	[%rd2+244], %r132;
	ld.global.u32 	%r133, [%rd9+248];
	st.global.u32 	[%rd2+248], %r133;
	ld.global.u32 	%r134, [%rd9+252];
	st.global.u32 	[%rd2+252], %r134;
	ld.global.u32 	%r135, [%rd9+256];
	st.global.u32 	[%rd2+256], %r135;
	ld.global.u32 	%r136, [%rd9+260];
	st.global.u32 	[%rd2+260], %r136;
	ld.global.u32 	%r137, [%rd9+264];
	st.global.u32 	[%rd2+264], %r137;
	ld.global.u32 	%r138, [%rd9+268];
	st.global.u32 	[%rd2+268], %r138;
	ld.global.u32 	%r139, [%rd9+272];
	st.global.u32 	[%rd2+272], %r139;
	ld.global.u32 	%r140, [%rd9+276];
	st.global.u32 	[%rd2+276], %r140;
	ld.global.u32 	%r141, [%rd9+280];
	st.global.u32 	[%rd2+280], %r141;
	ld.global.u32 	%r142, [%rd9+284];
	st.global.u32 	[%rd2+284], %r142;
	ld.global.u32 	%r143, [%rd9+288];
	st.global.u32 	[%rd2+288], %r143;
	ld.global.u32 	%r144, [%rd9+292];
	st.global.u32 	[%rd2+292], %r144;
	ld.global.u32 	%r145, [%rd9+296];
	st.global.u32 	[%rd2+296], %r145;
	ld.global.u32 	%r146, [%rd9+300];
	st.global.u32 	[%rd2+300], %r146;
	ld.global.u32 	%r147, [%rd9+304];
	st.global.u32 	[%rd2+304], %r147;
	ld.global.u32 	%r148, [%rd9+308];
	st.global.u32 	[%rd2+308], %r148;
	ld.global.u32 	%r149, [%rd9+312];
	st.global.u32 	[%rd2+312], %r149;
	ld.global.u32 	%r150, [%rd9+316];
	st.global.u32 	[%rd2+316], %r150;
	ld.global.u32 	%r151, [%rd9+320];
	st.global.u32 	[%rd2+320], %r151;
	mov.b32 	%r567, 0;
	st.local.u32 	[%rd1], %r567;
	mov.b32 	%r152, 1;
	st.local.u32 	[%rd1+4], %r152;
	mov.b32 	%r153, 2;
	st.local.u32 	[%rd1+8], %r153;
	mov.b32 	%r154, 3;
	st.local.u32 	[%rd1+12], %r154;
	mov.b32 	%r155, 4;
	st.local.u32 	[%rd1+16], %r155;
	mov.b32 	%r156, 5;
	st.local.u32 	[%rd1+20], %r156;
	mov.b32 	%r157, 6;
	st.local.u32 	[%rd1+24], %r157;
	mov.b32 	%r158, 7;
	st.local.u32 	[%rd1+28], %r158;
	mov.b32 	%r159, 8;
	st.local.u32 	[%rd1+32], %r159;
	mov.b32 	%r160, 9;
	st.local.u32 	[%rd1+36], %r160;
	mov.b32 	%r161, 10;
	st.local.u32 	[%rd1+40], %r161;
	mov.b32 	%r162, 11;
	st.local.u32 	[%rd1+44], %r162;
	mov.b32 	%r163, 12;
	st.local.u32 	[%rd1+48], %r163;
	mov.b32 	%r164, 13;
	st.local.u32 	[%rd1+52], %r164;
	mov.b32 	%r165, 14;
	st.local.u32 	[%rd1+56], %r165;
	mov.b32 	%r166, 15;
	st.local.u32 	[%rd1+60], %r166;
	mov.b32 	%r167, 16;
	st.local.u32 	[%rd1+64], %r167;
	mov.b32 	%r168, 17;
	st.local.u32 	[%rd1+68], %r168;
	mov.b32 	%r169, 18;
	st.local.u32 	[%rd1+72], %r169;
	mov.b32 	%r170, 19;
	st.local.u32 	[%rd1+76], %r170;
	mov.b32 	%r171, 20;
	st.local.u32 	[%rd1+80], %r171;
	mov.b32 	%r172, 21;
	st.local.u32 	[%rd1+84], %r172;
	mov.b32 	%r173, 22;
	st.local.u32 	[%rd1+88], %r173;
	mov.b32 	%r174, 23;
	st.local.u32 	[%rd1+92], %r174;
	mov.b32 	%r175, 24;
	st.local.u32 	[%rd1+96], %r175;
	mov.b32 	%r176, 25;
	st.local.u32 	[%rd1+100], %r176;
	mov.b32 	%r177, 26;
	st.local.u32 	[%rd1+104], %r177;
	mov.b32 	%r178, 27;
	st.local.u32 	[%rd1+108], %r178;
	mov.b32 	%r179, 28;
	st.local.u32 	[%rd1+112], %r179;
	mov.b32 	%r180, 29;
	st.local.u32 	[%rd1+116], %r180;
	mov.b32 	%r181, 30;
	st.local.u32 	[%rd1+120], %r181;
	mov.b32 	%r182, 31;
	st.local.u32 	[%rd1+124], %r182;
	mov.b32 	%r183, 32;
	st.local.u32 	[%rd1+128], %r183;
	mov.b32 	%r184, 33;
	st.local.u32 	[%rd1+132], %r184;
	mov.b32 	%r185, 34;
	st.local.u32 	[%rd1+136], %r185;
	mov.b32 	%r186, 35;
	st.local.u32 	[%rd1+140], %r186;
	mov.b32 	%r187, 36;
	st.local.u32 	[%rd1+144], %r187;
	mov.b32 	%r188, 37;
	st.local.u32 	[%rd1+148], %r188;
	mov.b32 	%r189, 38;
	st.local.u32 	[%rd1+152], %r189;
	mov.b32 	%r190, 39;
	st.local.u32 	[%rd1+156], %r190;
	mov.b32 	%r191, 40;
	st.local.u32 	[%rd1+160], %r191;
	mov.b32 	%r192, 41;
	st.local.u32 	[%rd1+164], %r192;
	mov.b32 	%r193, 42;
	st.local.u32 	[%rd1+168], %r193;
	mov.b32 	%r194, 43;
	st.local.u32 	[%rd1+172], %r194;
	mov.b32 	%r195, 44;
	st.local.u32 	[%rd1+176], %r195;
	mov.b32 	%r196, 45;
	st.local.u32 	[%rd1+180], %r196;
	mov.b32 	%r197, 46;
	st.local.u32 	[%rd1+184], %r197;
	mov.b32 	%r198, 47;
	st.local.u32 	[%rd1+188], %r198;
	mov.b32 	%r199, 48;
	st.local.u32 	[%rd1+192], %r199;
	mov.b32 	%r200, 49;
	st.local.u32 	[%rd1+196], %r200;
	mov.b32 	%r201, 50;
	st.local.u32 	[%rd1+200], %r201;
	mov.b32 	%r202, 51;
	st.local.u32 	[%rd1+204], %r202;
	mov.b32 	%r203, 52;
	st.local.u32 	[%rd1+208], %r203;
	mov.b32 	%r204, 53;
	st.local.u32 	[%rd1+212], %r204;
	mov.b32 	%r205, 54;
	st.local.u32 	[%rd1+216], %r205;
	mov.b32 	%r206, 55;
	st.local.u32 	[%rd1+220], %r206;
	mov.b32 	%r207, 56;
	st.local.u32 	[%rd1+224], %r207;
	mov.b32 	%r208, 57;
	st.local.u32 	[%rd1+228], %r208;
	mov.b32 	%r209, 58;
	st.local.u32 	[%rd1+232], %r209;
	mov.b32 	%r210, 59;
	st.local.u32 	[%rd1+236], %r210;
	mov.b32 	%r211, 60;
	st.local.u32 	[%rd1+240], %r211;
	mov.b32 	%r212, 61;
	st.local.u32 	[%rd1+244], %r212;
	mov.b32 	%r213, 62;
	st.local.u32 	[%rd1+248], %r213;
	mov.b32 	%r214, 63;
	st.local.u32 	[%rd1+252], %r214;
	mov.b32 	%r215, 64;
	st.local.u32 	[%rd1+256], %r215;
	mov.b32 	%r216, 65;
	st.local.u32 	[%rd1+260], %r216;
	mov.b32 	%r217, 66;
	st.local.u32 	[%rd1+264], %r217;
	mov.b32 	%r218, 67;
	st.local.u32 	[%rd1+268], %r218;
	mov.b32 	%r219, 68;
	st.local.u32 	[%rd1+272], %r219;
	mov.b32 	%r220, 69;
	st.local.u32 	[%rd1+276], %r220;
	mov.b32 	%r221, 70;
	st.local.u32 	[%rd1+280], %r221;
	mov.b32 	%r222, 71;
	st.local.u32 	[%rd1+284], %r222;
	mov.b32 	%r223, 72;
	st.local.u32 	[%rd1+288], %r223;
	mov.b32 	%r224, 73;
	st.local.u32 	[%rd1+292], %r224;
	mov.b32 	%r225, 74;
	st.local.u32 	[%rd1+296], %r225;
	mov.b32 	%r226, 75;
	st.local.u32 	[%rd1+300], %r226;
	mov.b32 	%r227, 76;
	st.local.u32 	[%rd1+304], %r227;
	mov.b32 	%r228, 77;
	st.local.u32 	[%rd1+308], %r228;
	mov.b32 	%r229, 78;
	st.local.u32 	[%rd1+312], %r229;
	mov.b32 	%r230, 79;
	st.local.u32 	[%rd1+316], %r230;
	mov.b32 	%r231, 80;
	st.local.u32 	[%rd1+320], %r231;
	mov.b32 	%r569, 81;
	mov.u32 	%r568, %r567;
$L__BB0_2:
	mov.u32 	%r593, %r574;
	shr.u32 	%r232, %r575, 2;
	xor.b32  	%r233, %r232, %r575;
	shl.b32 	%r234, %r593, 4;
	shl.b32 	%r235, %r233, 1;
	xor.b32  	%r236, %r234, %r235;
	xor.b32  	%r237, %r236, %r593;
	xor.b32  	%r582, %r237, %r233;
	add.s32 	%r577, %r570, 362437;
	add.s32 	%r238, %r582, %r577;
	cvt.rn.f32.u32 	%f1, %r238;
	fma.rn.f32 	%f2, %f1, 0f2F800000, 0f2F000000;
	cvt.rn.f32.s32 	%f3, %r569;
	mul.f32 	%f4, %f2, %f3;
	cvt.rzi.s32.f32 	%r239, %f4;
	mul.wide.u32 	%rd12, %r568, 4;
	add.s64 	%rd3, %rd1, %rd12;
	mul.wide.s32 	%rd13, %r239, 4;
	add.s64 	%rd14, %rd1, %rd13;
	ld.local.u32 	%r240, [%rd14];
	st.local.u32 	[%rd3], %r240;
	st.local.u32 	[%rd14], %r567;
	setp.eq.s32 	%p3, %r568, 80;
	@%p3 bra 	$L__BB0_4;
	add.s32 	%r241, %r569, -1;
	shr.u32 	%r242, %r596, 2;
	xor.b32  	%r243, %r242, %r596;
	shl.b32 	%r244, %r582, 4;
	shl.b32 	%r245, %r243, 1;
	xor.b32  	%r246, %r244, %r245;
	xor.b32  	%r247, %r246, %r582;
	xor.b32  	%r19, %r247, %r243;
	add.s32 	%r248, %r570, %r19;
	add.s32 	%r249, %r248, 724874;
	cvt.rn.f32.u32 	%f5, %r249;
	fma.rn.f32 	%f6, %f5, 0f2F800000, 0f2F000000;
	cvt.rn.f32.s32 	%f7, %r241;
	mul.f32 	%f8, %f6, %f7;
	cvt.rzi.s32.f32 	%r250, %f8;
	ld.local.u32 	%r251, [%rd3+4];
	mul.wide.s32 	%rd15, %r250, 4;
	add.s64 	%rd16, %rd1, %rd15;
	ld.local.u32 	%r252, [%rd16];
	st.local.u32 	[%rd3+4], %r252;
	st.local.u32 	[%rd16], %r251;
	add.s32 	%r253, %r569, -2;
	shr.u32 	%r254, %r595, 2;
	xor.b32  	%r255, %r254, %r595;
	shl.b32 	%r256, %r19, 4;
	shl.b32 	%r257, %r255, 1;
	xor.b32  	%r258, %r256, %r257;
	xor.b32  	%r259, %r258, %r19;
	xor.b32  	%r20, %r259, %r255;
	add.s32 	%r260, %r570, %r20;
	add.s32 	%r261, %r260, 1087311;
	cvt.rn.f32.u32 	%f9, %r261;
	fma.rn.f32 	%f10, %f9, 0f2F800000, 0f2F000000;
	cvt.rn.f32.s32 	%f11, %r253;
	mul.f32 	%f12, %f10, %f11;
	cvt.rzi.s32.f32 	%r262, %f12;
	ld.local.u32 	%r263, [%rd3+8];
	mul.wide.s32 	%rd17, %r262, 4;
	add.s64 	%rd18, %rd1, %rd17;
	ld.local.u32 	%r264, [%rd18];
	st.local.u32 	[%rd3+8], %r264;
	st.local.u32 	[%rd18], %r263;
	add.s32 	%r265, %r569, -3;
	shr.u32 	%r266, %r594, 2;
	xor.b32  	%r267, %r266, %r594;
	shl.b32 	%r268, %r20, 4;
	shl.b32 	%r269, %r267, 1;
	xor.b32  	%r270, %r268, %r269;
	xor.b32  	%r271, %r270, %r20;
	xor.b32  	%r574, %r271, %r267;
	add.s32 	%r570, %r570, 1449748;
	add.s32 	%r272, %r574, %r570;
	cvt.rn.f32.u32 	%f13, %r272;
	fma.rn.f32 	%f14, %f13, 0f2F800000, 0f2F000000;
	cvt.rn.f32.s32 	%f15, %r265;
	mul.f32 	%f16, %f14, %f15;
	cvt.rzi.s32.f32 	%r273, %f16;
	ld.local.u32 	%r274, [%rd3+12];
	mul.wide.s32 	%rd19, %r273, 4;
	add.s64 	%rd20, %rd1, %rd19;
	ld.local.u32 	%r275, [%rd20];
	st.local.u32 	[%rd3+12], %r275;
	st.local.u32 	[%rd20], %r274;
	add.s32 	%r569, %r569, -4;
	add.s32 	%r568, %r568, 4;
	ld.local.u32 	%r567, [%rd3+16];
	mov.u32 	%r596, %r582;
	mov.u32 	%r595, %r19;
	mov.u32 	%r594, %r20;
	mov.u32 	%r575, %r593;
	bra.uni 	$L__BB0_2;
$L__BB0_4:
	add.u64 	%rd4, %SPL, 324;
	mov.b32 	%r576, 0;
$L__BB0_5:
	mov.u32 	%r32, %r582;
	mov.u32 	%r31, %r593;
	mov.u32 	%r30, %r594;
	mov.u32 	%r29, %r595;
	mul.wide.u32 	%rd22, %r576, 4;
	add.s64 	%rd23, %rd1, %rd22;
	ld.local.u32 	%r277, [%rd23];
	mul.hi.s32 	%r279, %r277, 954437177;
	shr.u32 	%r280, %r279, 31;
	shr.s32 	%r281, %r279, 1;
	add.s32 	%r33, %r281, %r280;
	mul.lo.s32 	%r282, %r33, 9;
	sub.s32 	%r34, %r277, %r282;
	mul.wide.s32 	%rd24, %r33, 36;
	add.s64 	%rd25, %rd2, %rd24;
	mul.wide.s32 	%rd26, %r34, 4;
	add.s64 	%rd5, %rd25, %rd26;
	ld.global.u32 	%r283, [%rd5];
	setp.ne.s32 	%p4, %r283, 0;
	@%p4 bra 	$L__BB0_32;
	mov.b16 	%rs10, 1;
	st.local.v2.u8 	[%rd4], {%rs10, %rs10};
	st.local.v2.u8 	[%rd4+2], {%rs10, %rs10};
	st.local.v2.u8 	[%rd4+4], {%rs10, %rs10};
	st.local.v2.u8 	[%rd4+6], {%rs10, %rs10};
	st.local.v2.u8 	[%rd4+8], {%rs10, %rs10};
	ld.global.s32 	%rd29, [%rd25];
	add.s64 	%rd30, %rd4, %rd29;
	mov.b16 	%rs11, 0;
	st.local.u8 	[%rd30], %rs11;
	ld.global.s32 	%rd31, [%rd25+4];
	add.s64 	%rd32, %rd4, %rd31;
	st.local.u8 	[%rd32], %rs11;
	ld.global.s32 	%rd33, [%rd25+8];
	add.s64 	%rd34, %rd4, %rd33;
	st.local.u8 	[%rd34], %rs11;
	ld.global.s32 	%rd35, [%rd25+12];
	add.s64 	%rd36, %rd4, %rd35;
	st.local.u8 	[%rd36], %rs11;
	ld.global.s32 	%rd37, [%rd25+16];
	add.s64 	%rd38, %rd4, %rd37;
	st.local.u8 	[%rd38], %rs11;
	ld.global.s32 	%rd39, [%rd25+20];
	add.s64 	%rd40, %rd4, %rd39;
	st.local.u8 	[%rd40], %rs11;
	ld.global.s32 	%rd41, [%rd25+24];
	add.s64 	%rd42, %rd4, %rd41;
	st.local.u8 	[%rd42], %rs11;
	ld.global.s32 	%rd43, [%rd25+28];
	add.s64 	%rd44, %rd4, %rd43;
	st.local.u8 	[%rd44], %rs11;
	ld.global.s32 	%rd45, [%rd25+32];
	add.s64 	%rd46, %rd4, %rd45;
	st.local.u8 	[%rd46], %rs11;
	add.s64 	%rd48, %rd2, %rd26;
	ld.global.s32 	%rd49, [%rd48];
	add.s64 	%rd50, %rd4, %rd49;
	st.local.u8 	[%rd50], %rs11;
	ld.global.s32 	%rd51, [%rd48+36];
	add.s64 	%rd52, %rd4, %rd51;
	st.local.u8 	[%rd52], %rs11;
	ld.global.s32 	%rd53, [%rd48+72];
	add.s64 	%rd54, %rd4, %rd53;
	st.local.u8 	[%rd54], %rs11;
	ld.global.s32 	%rd55, [%rd48+108];
	add.s64 	%rd56, %rd4, %rd55;
	st.local.u8 	[%rd56], %rs11;
	ld.global.s32 	%rd57, [%rd48+144];
	add.s64 	%rd58, %rd4, %rd57;
	st.local.u8 	[%rd58], %rs11;
	ld.global.s32 	%rd59, [%rd48+180];
	add.s64 	%rd60, %rd4, %rd59;
	st.local.u8 	[%rd60], %rs11;
	ld.global.s32 	%rd61, [%rd48+216];
	add.s64 	%rd62, %rd4, %rd61;
	st.local.u8 	[%rd62], %rs11;
	ld.global.s32 	%rd63, [%rd48+252];
	add.s64 	%rd64, %rd4, %rd63;
	st.local.u8 	[%rd64], %rs11;
	ld.global.s32 	%rd65, [%rd48+288];
	add.s64 	%rd66, %rd4, %rd65;
	st.local.u8 	[%rd66], %rs11;
	mul.hi.s32 	%r284, %r33, 1431655766;
	shr.u32 	%r285, %r284, 31;
	add.s32 	%r286, %r284, %r285;
	mul.lo.s32 	%r287, %r286, 3;
	cvt.u16.u32 	%rs12, %r34;
	mul.lo.s16 	%rs13, %rs12, 86;
	shr.u16 	%rs14, %rs13, 15;
	shr.u16 	%rs15, %rs13, 8;
	add.s16 	%rs16, %rs15, %rs14;
	mul.lo.s16 	%rs17, %rs16, 3;
	sub.s16 	%rs18, %rs12, %rs17;
	cvt.u32.u16 	%r288, %rs18;
	cvt.s32.s8 	%r289, %r288;
	sub.s32 	%r290, %r34, %r289;
	mul.wide.s32 	%rd67, %r287, 36;
	add.s64 	%rd68, %rd2, %rd67;
	mul.wide.s32 	%rd69, %r290, 4;
	add.s64 	%rd70, %rd68, %rd69;
	ld.global.s32 	%rd71, [%rd70];
	add.s64 	%rd72, %rd4, %rd71;
	st.local.u8 	[%rd72], %rs11;
	ld.global.s32 	%rd73, [%rd70+4];
	add.s64 	%rd74, %rd4, %rd73;
	st.local.u8 	[%rd74], %rs11;
	ld.global.s32 	%rd75, [%rd70+8];
	add.s64 	%rd76, %rd4, %rd75;
	st.local.u8 	[%rd76], %rs11;
	ld.global.s32 	%rd77, [%rd70+36];
	add.s64 	%rd78, %rd4, %rd77;
	st.local.u8 	[%rd78], %rs11;
	ld.global.s32 	%rd79, [%rd70+40];
	add.s64 	%rd80, %rd4, %rd79;
	st.local.u8 	[%rd80], %rs11;
	ld.global.s32 	%rd81, [%rd70+44];
	add.s64 	%rd82, %rd4, %rd81;
	st.local.u8 	[%rd82], %rs11;
	ld.global.s32 	%rd83, [%rd70+72];
	add.s64 	%rd84, %rd4, %rd83;
	st.local.u8 	[%rd84], %rs11;
	ld.global.s32 	%rd85, [%rd70+76];
	add.s64 	%rd86, %rd4, %rd85;
	st.local.u8 	[%rd86], %rs11;
	ld.global.s32 	%rd87, [%rd70+80];
	add.s64 	%rd88, %rd4, %rd87;
	st.local.u8 	[%rd88], %rs11;
	ld.local.u8 	%rs1, [%rd4+1];
	setp.ne.s16 	%p5, %rs1, 0;
	selp.u32 	%r291, 1, 0, %p5;
	ld.local.v2.u8 	{%rs2, %rs3}, [%rd4+2];
	setp.ne.s16 	%p6, %rs2, 0;
	selp.u32 	%r292, 1, 0, %p6;
	add.s32 	%r293, %r291, %r292;
	setp.ne.s16 	%p7, %rs3, 0;
	selp.u32 	%r294, 1, 0, %p7;
	add.s32 	%r295, %r293, %r294;
	ld.local.v2.u8 	{%rs4, %rs5}, [%rd4+4];
	setp.ne.s16 	%p8, %rs4, 0;
	selp.u32 	%r296, 1, 0, %p8;
	add.s32 	%r297, %r295, %r296;
	setp.ne.s16 	%p9, %rs5, 0;
	selp.u32 	%r298, 1, 0, %p9;
	add.s32 	%r299, %r297, %r298;
	ld.local.v2.u8 	{%rs6, %rs7}, [%rd4+6];
	setp.ne.s16 	%p10, %rs6, 0;
	selp.u32 	%r300, 1, 0, %p10;
	add.s32 	%r301, %r299, %r300;
	setp.ne.s16 	%p11, %rs7, 0;
	selp.u32 	%r302, 1, 0, %p11;
	add.s32 	%r303, %r301, %r302;
	ld.local.v2.u8 	{%rs8, %rs9}, [%rd4+8];
	setp.ne.s16 	%p12, %rs8, 0;
	selp.u32 	%r304, 1, 0, %p12;
	add.s32 	%r305, %r303, %r304;
	setp.ne.s16 	%p13, %rs9, 0;
	selp.u32 	%r306, 1, 0, %p13;
	add.s32 	%r35, %r305, %r306;
	setp.eq.s32 	%p14, %r35, 0;
	@%p14 bra 	$L__BB0_33;
	shr.u32 	%r308, %r596, 2;
	xor.b32  	%r309, %r308, %r596;
	shl.b32 	%r310, %r32, 4;
	shl.b32 	%r311, %r309, 1;
	xor.b32  	%r312, %r310, %r311;
	xor.b32  	%r313, %r312, %r32;
	xor.b32  	%r582, %r313, %r309;
	add.s32 	%r577, %r577, 362437;
	add.s32 	%r314, %r582, %r577;
	rem.u32 	%r38, %r314, %r35;
	setp.eq.s16 	%p15, %rs1, 0;
	mov.b32 	%r585, 0;
	@%p15 bra 	$L__BB0_10;
	setp.ne.s32 	%p16, %r38, 0;
	mov.b32 	%r583, 1;
	mov.u32 	%r585, %r583;
	@%p16 bra 	$L__BB0_10;
$L__BB0_9:
	st.global.u32 	[%rd5], %r583;
	mov.u32 	%r593, %r32;
	mov.u32 	%r594, %r31;
	mov.u32 	%r595, %r30;
	mov.u32 	%r596, %r29;
	bra.uni 	$L__BB0_32;
$L__BB0_10:
	and.b16  	%rs19, %rs2, 255;
	setp.eq.s16 	%p17, %rs19, 0;
	@%p17 bra 	$L__BB0_13;
	setp.eq.s32 	%p18, %r585, %r38;
	mov.b32 	%r583, 2;
	@%p18 bra 	$L__BB0_9;
	add.s32 	%r585, %r585, 1;
$L__BB0_13:
	and.b16  	%rs20, %rs3, 255;
	setp.eq.s16 	%p19, %rs20, 0;
	@%p19 bra 	$L__BB0_16;
	setp.eq.s32 	%p20, %r585, %r38;
	mov.b32 	%r583, 3;
	@%p20 bra 	$L__BB0_9;
	add.s32 	%r585, %r585, 1;
$L__BB0_16:
	and.b16  	%rs21, %rs4, 255;
	setp.eq.s16 	%p21, %rs21, 0;
	@%p21 bra 	$L__BB0_19;
	setp.eq.s32 	%p22, %r585, %r38;
	mov.b32 	%r583, 4;
	@%p22 bra 	$L__BB0_9;
	add.s32 	%r585, %r585, 1;
$L__BB0_19:
	and.b16  	%rs22, %rs5, 255;
	setp.eq.s16 	%p23, %rs22, 0;
	@%p23 bra 	$L__BB0_22;
	setp.eq.s32 	%p24, %r585, %r38;
	mov.b32 	%r583, 5;
	@%p24 bra 	$L__BB0_9;
	add.s32 	%r585, %r585, 1;
$L__BB0_22:
	and.b16  	%rs23, %rs6, 255;
	setp.eq.s16 	%p25, %rs23, 0;
	@%p25 bra 	$L__BB0_25;
	setp.eq.s32 	%p26, %r585, %r38;
	mov.b32 	%r583, 6;
	@%p26 bra 	$L__BB0_9;
	add.s32 	%r585, %r585, 1;
$L__BB0_25:
	and.b16  	%rs24, %rs7, 255;
	setp.eq.s16 	%p27, %rs24, 0;
	@%p27 bra 	$L__BB0_28;
	setp.eq.s32 	%p28, %r585, %r38;
	mov.b32 	%r583, 7;
	@%p28 bra 	$L__BB0_9;
	add.s32 	%r585, %r585, 1;
$L__BB0_28:
	and.b16  	%rs25, %rs8, 255;
	setp.eq.s16 	%p29, %rs25, 0;
	@%p29 bra 	$L__BB0_31;
	setp.eq.s32 	%p30, %r585, %r38;
	mov.b32 	%r583, 8;
	@%p30 bra 	$L__BB0_9;
	add.s32 	%r585, %r585, 1;
$L__BB0_31:
	and.b16  	%rs26, %rs9, 255;
	setp.ne.s16 	%p31, %rs26, 0;
	setp.eq.s32 	%p32, %r585, %r38;
	and.pred  	%p33, %p31, %p32;
	mov.b32 	%r583, 9;
	mov.u32 	%r593, %r32;
	mov.u32 	%r594, %r31;
	mov.u32 	%r595, %r30;
	mov.u32 	%r596, %r29;
	@%p33 bra 	$L__BB0_9;
$L__BB0_32:
	add.s32 	%r576, %r576, 1;
	setp.ne.s32 	%p34, %r576, 81;
	@%p34 bra 	$L__BB0_5;
$L__BB0_33:
	ld.global.u32 	%r325, [%rd2];
	setp.eq.s32 	%p35, %r325, 0;
	selp.u32 	%r326, 1, 0, %p35;
	ld.global.u32 	%r327, [%rd2+4];
	setp.eq.s32 	%p36, %r327, 0;
	selp.u32 	%r328, 1, 0, %p36;
	add.s32 	%r329, %r326, %r328;
	ld.global.u32 	%r330, [%rd2+8];
	setp.eq.s32 	%p37, %r330, 0;
	selp.u32 	%r331, 1, 0, %p37;
	add.s32 	%r332, %r329, %r331;
	ld.global.u32 	%r333, [%rd2+12];
	setp.eq.s32 	%p38, %r333, 0;
	selp.u32 	%r334, 1, 0, %p38;
	add.s32 	%r335, %r332, %r334;
	ld.global.u32 	%r336, [%rd2+16];
	setp.eq.s32 	%p39, %r336, 0;
	selp.u32 	%r337, 1, 0, %p39;
	add.s32 	%r338, %r335, %r337;
	ld.global.u32 	%r339, [%rd2+20];
	setp.eq.s32 	%p40, %r339, 0;
	selp.u32 	%r340, 1, 0, %p40;
	add.s32 	%r341, %r338, %r340;
	ld.global.u32 	%r342, [%rd2+24];
	setp.eq.s32 	%p41, %r342, 0;
	selp.u32 	%r343, 1, 0, %p41;
	add.s32 	%r344, %r341, %r343;
	ld.global.u32 	%r345, [%rd2+28];
	setp.eq.s32 	%p42, %r345, 0;
	selp.u32 	%r346, 1, 0, %p42;
	add.s32 	%r347, %r344, %r346;
	ld.global.u32 	%r348, [%rd2+32];
	setp.eq.s32 	%p43, %r348, 0;
	selp.u32 	%r349, 1, 0, %p43;
	add.s32 	%r350, %r347, %r349;
	ld.global.u32 	%r351, [%rd2+36];
	setp.eq.s32 	%p44, %r351, 0;
	selp.u32 	%r352, 1, 0, %p44;
	add.s32 	%r353, %r350, %r352;
	ld.global.u32 	%r354, [%rd2+40];
	setp.eq.s32 	%p45, %r354, 0;
	selp.u32 	%r355, 1, 0, %p45;
	add.s32 	%r356, %r353, %r355;
	ld.global.u32 	%r357, [%rd2+44];
	setp.eq.s32 	%p46, %r357, 0;
	selp.u32 	%r358, 1, 0, %p46;
	add.s32 	%r359, %r356, %r358;
	ld.global.u32 	%r360, [%rd2+48];
	setp.eq.s32 	%p47, %r360, 0;
	selp.u32 	%r361, 1, 0, %p47;
	add.s32 	%r362, %r359, %r361;
	ld.global.u32 	%r363, [%rd2+52];
	setp.eq.s32 	%p48, %r363, 0;
	selp.u32 	%r364, 1, 0, %p48;
	add.s32 	%r365, %r362, %r364;
	ld.global.u32 	%r366, [%rd2+56];
	setp.eq.s32 	%p49, %r366, 0;
	selp.u32 	%r367, 1, 0, %p49;
	add.s32 	%r368, %r365, %r367;
	ld.global.u32 	%r369, [%rd2+60];
	setp.eq.s32 	%p50, %r369, 0;
	selp.u32 	%r370, 1, 0, %p50;
	add.s32 	%r371, %r368, %r370;
	ld.global.u32 	%r372, [%rd2+64];
	setp.eq.s32 	%p51, %r372, 0;
	selp.u32 	%r373, 1, 0, %p51;
	add.s32 	%r374, %r371, %r373;
	ld.global.u32 	%r375, [%rd2+68];
	setp.eq.s32 	%p52, %r375, 0;
	selp.u32 	%r376, 1, 0, %p52;
	add.s32 	%r377, %r374, %r376;
	ld.global.u32 	%r378, [%rd2+72];
	setp.eq.s32 	%p53, %r378, 0;
	selp.u32 	%r379, 1, 0, %p53;
	add.s32 	%r380, %r377, %r379;
	ld.global.u32 	%r381, [%rd2+76];
	setp.eq.s32 	%p54, %r381, 0;
	selp.u32 	%r382, 1, 0, %p54;
	add.s32 	%r383, %r380, %r382;
	ld.global.u32 	%r384, [%rd2+80];
	setp.eq.s32 	%p55, %r384, 0;
	selp.u32 	%r385, 1, 0, %p55;
	add.s32 	%r386, %r383, %r385;
	ld.global.u32 	%r387, [%rd2+84];
	setp.eq.s32 	%p56, %r387, 0;
	selp.u32 	%r388, 1, 0, %p56;
	add.s32 	%r389, %r386, %r388;
	ld.global.u32 	%r390, [%rd2+88];
	setp.eq.s32 	%p57, %r390, 0;
	selp.u32 	%r391, 1, 0, %p57;
	add.s32 	%r392, %r389, %r391;
	ld.global.u32 	%r393, [%rd2+92];
	setp.eq.s32 	%p58, %r393, 0;
	selp.u32 	%r394, 1, 0, %p58;
	add.s32 	%r395, %r392, %r394;
	ld.global.u32 	%r396, [%rd2+96];
	setp.eq.s32 	%p59, %r396, 0;
	selp.u32 	%r397, 1, 0, %p59;
	add.s32 	%r398, %r395, %r397;
	ld.global.u32 	%r399, [%rd2+100];
	setp.eq.s32 	%p60, %r399, 0;
	selp.u32 	%r400, 1, 0, %p60;
	add.s32 	%r401, %r398, %r400;
	ld.global.u32 	%r402, [%rd2+104];
	setp.eq.s32 	%p61, %r402, 0;
	selp.u32 	%r403, 1, 0, %p61;
	add.s32 	%r404, %r401, %r403;
	ld.global.u32 	%r405, [%rd2+108];
	setp.eq.s32 	%p62, %r405, 0;
	selp.u32 	%r406, 1, 0, %p62;
	add.s32 	%r407, %r404, %r406;
	ld.global.u32 	%r408, [%rd2+112];
	setp.eq.s32 	%p63, %r408, 0;
	selp.u32 	%r409, 1, 0, %p63;
	add.s32 	%r410, %r407, %r409;
	ld.global.u32 	%r411, [%rd2+116];
	setp.eq.s32 	%p64, %r411, 0;
	selp.u32 	%r412, 1, 0, %p64;
	add.s32 	%r413, %r410, %r412;
	ld.global.u32 	%r414, [%rd2+120];
	setp.eq.s32 	%p65, %r414, 0;
	selp.u32 	%r415, 1, 0, %p65;
	add.s32 	%r416, %r413, %r415;
	ld.global.u32 	%r417, [%rd2+124];
	setp.eq.s32 	%p66, %r417, 0;
	selp.u32 	%r418, 1, 0, %p66;
	add.s32 	%r419, %r416, %r418;
	ld.global.u32 	%r420, [%rd2+128];
	setp.eq.s32 	%p67, %r420, 0;
	selp.u32 	%r421, 1, 0, %p67;
	add.s32 	%r422, %r419, %r421;
	ld.global.u32 	%r423, [%rd2+132];
	setp.eq.s32 	%p68, %r423, 0;
	selp.u32 	%r424, 1, 0, %p68;
	add.s32 	%r425, %r422, %r424;
	ld.global.u32 	%r426, [%rd2+136];
	setp.eq.s32 	%p69, %r426, 0;
	selp.u32 	%r427, 1, 0, %p69;
	add.s32 	%r428, %r425, %r427;
	ld.global.u32 	%r429, [%rd2+140];
	setp.eq.s32 	%p70, %r429, 0;
	selp.u32 	%r430, 1, 0, %p70;
	add.s32 	%r431, %r428, %r430;
	ld.global.u32 	%r432, [%rd2+144];
	setp.eq.s32 	%p71, %r432, 0;
	selp.u32 	%r433, 1, 0, %p71;
	add.s32 	%r434, %r431, %r433;
	ld.global.u32 	%r435, [%rd2+148];
	setp.eq.s32 	%p72, %r435, 0;
	selp.u32 	%r436, 1, 0, %p72;
	add.s32 	%r437, %r434, %r436;
	ld.global.u32 	%r438, [%rd2+152];
	setp.eq.s32 	%p73, %r438, 0;
	selp.u32 	%r439, 1, 0, %p73;
	add.s32 	%r440, %r437, %r439;
	ld.global.u32 	%r441, [%rd2+156];
	setp.eq.s32 	%p74, %r441, 0;
	selp.u32 	%r442, 1, 0, %p74;
	add.s32 	%r443, %r440, %r442;
	ld.global.u32 	%r444, [%rd2+160];
	setp.eq.s32 	%p75, %r444, 0;
	selp.u32 	%r445, 1, 0, %p75;
	add.s32 	%r446, %r443, %r445;
	ld.global.u32 	%r447, [%rd2+164];
	setp.eq.s32 	%p76, %r447, 0;
	selp.u32 	%r448, 1, 0, %p76;
	add.s32 	%r449, %r446, %r448;
	ld.global.u32 	%r450, [%rd2+168];
	setp.eq.s32 	%p77, %r450, 0;
	selp.u32 	%r451, 1, 0, %p77;
	add.s32 	%r452, %r449, %r451;
	ld.global.u32 	%r453, [%rd2+172];
	setp.eq.s32 	%p78, %r453, 0;
	selp.u32 	%r454, 1, 0, %p78;
	add.s32 	%r455, %r452, %r454;
	ld.global.u32 	%r456, [%rd2+176];
	setp.eq.s32 	%p79, %r456, 0;
	selp.u32 	%r457, 1, 0, %p79;
	add.s32 	%r458, %r455, %r457;
	ld.global.u32 	%r459, [%rd2+180];
	setp.eq.s32 	%p80, %r459, 0;
	selp.u32 	%r460, 1, 0, %p80;
	add.s32 	%r461, %r458, %r460;
	ld.global.u32 	%r462, [%rd2+184];
	setp.eq.s32 	%p81, %r462, 0;
	selp.u32 	%r463, 1, 0, %p81;
	add.s32 	%r464, %r461, %r463;
	ld.global.u32 	%r465, [%rd2+188];
	setp.eq.s32 	%p82, %r465, 0;
	selp.u32 	%r466, 1, 0, %p82;
	add.s32 	%r467, %r464, %r466;
	ld.global.u32 	%r468, [%rd2+192];
	setp.eq.s32 	%p83, %r468, 0;
	selp.u32 	%r469, 1, 0, %p83;
	add.s32 	%r470, %r467, %r469;
	ld.global.u32 	%r471, [%rd2+196];
	setp.eq.s32 	%p84, %r471, 0;
	selp.u32 	%r472, 1, 0, %p84;
	add.s32 	%r473, %r470, %r472;
	ld.global.u32 	%r474, [%rd2+200];
	setp.eq.s32 	%p85, %r474, 0;
	selp.u32 	%r475, 1, 0, %p85;
	add.s32 	%r476, %r473, %r475;
	ld.global.u32 	%r477, [%rd2+204];
	setp.eq.s32 	%p86, %r477, 0;
	selp.u32 	%r478, 1, 0, %p86;
	add.s32 	%r479, %r476, %r478;
	ld.global.u32 	%r480, [%rd2+208];
	setp.eq.s32 	%p87, %r480, 0;
	selp.u32 	%r481, 1, 0, %p87;
	add.s32 	%r482, %r479, %r481;
	ld.global.u32 	%r483, [%rd2+212];
	setp.eq.s32 	%p88, %r483, 0;
	selp.u32 	%r484, 1, 0, %p88;
	add.s32 	%r485, %r482, %r484;
	ld.global.u32 	%r486, [%rd2+216];
	setp.eq.s32 	%p89, %r486, 0;
	selp.u32 	%r487, 1, 0, %p89;
	add.s32 	%r488, %r485, %r487;
	ld.global.u32 	%r489, [%rd2+220];
	setp.eq.s32 	%p90, %r489, 0;
	selp.u32 	%r490, 1, 0, %p90;
	add.s32 	%r491, %r488, %r490;
	ld.global.u32 	%r492, [%rd2+224];
	setp.eq.s32 	%p91, %r492, 0;
	selp.u32 	%r493, 1, 0, %p91;
	add.s32 	%r494, %r491, %r493;
	ld.global.u32 	%r495, [%rd2+228];
	setp.eq.s32 	%p92, %r495, 0;
	selp.u32 	%r496, 1, 0, %p92;
	add.s32 	%r497, %r494, %r496;
	ld.global.u32 	%r498, [%rd2+232];
	setp.eq.s32 	%p93, %r498, 0;
	selp.u32 	%r499, 1, 0, %p93;
	add.s32 	%r500, %r497, %r499;
	ld.global.u32 	%r501, [%rd2+236];
	setp.eq.s32 	%p94, %r501, 0;
	selp.u32 	%r502, 1, 0, %p94;
	add.s32 	%r503, %r500, %r502;
	ld.global.u32 	%r504, [%rd2+240];
	setp.eq.s32 	%p95, %r504, 0;
	selp.u32 	%r505, 1, 0, %p95;
	add.s32 	%r506, %r503, %r505;
	ld.global.u32 	%r507, [%rd2+244];
	setp.eq.s32 	%p96, %r507, 0;
	selp.u32 	%r508, 1, 0, %p96;
	add.s32 	%r509, %r506, %r508;
	ld.global.u32 	%r510, [%rd2+248];
	setp.eq.s32 	%p97, %r510, 0;
	selp.u32 	%r511, 1, 0, %p97;
	add.s32 	%r512, %r509, %r511;
	ld.global.u32 	%r513, [%rd2+252];
	setp.eq.s32 	%p98, %r513, 0;
	selp.u32 	%r514, 1, 0, %p98;
	add.s32 	%r515, %r512, %r514;
	ld.global.u32 	%r516, [%rd2+256];
	setp.eq.s32 	%p99, %r516, 0;
	selp.u32 	%r517, 1, 0, %p99;
	add.s32 	%r518, %r515, %r517;
	ld.global.u32 	%r519, [%rd2+260];
	setp.eq.s32 	%p100, %r519, 0;
	selp.u32 	%r520, 1, 0, %p100;
	add.s32 	%r521, %r518, %r520;
	ld.global.u32 	%r522, [%rd2+264];
	setp.eq.s32 	%p101, %r522, 0;
	selp.u32 	%r523, 1, 0, %p101;
	add.s32 	%r524, %r521, %r523;
	ld.global.u32 	%r525, [%rd2+268];
	setp.eq.s32 	%p102, %r525, 0;
	selp.u32 	%r526, 1, 0, %p102;
	add.s32 	%r527, %r524, %r526;
	ld.global.u32 	%r528, [%rd2+272];
	setp.eq.s32 	%p103, %r528, 0;
	selp.u32 	%r529, 1, 0, %p103;
	add.s32 	%r530, %r527, %r529;
	ld.global.u32 	%r531, [%rd2+276];
	setp.eq.s32 	%p104, %r531, 0;
	selp.u32 	%r532, 1, 0, %p104;
	add.s32 	%r533, %r530, %r532;
	ld.global.u32 	%r534, [%rd2+280];
	setp.eq.s32 	%p105, %r534, 0;
	selp.u32 	%r535, 1, 0, %p105;
	add.s32 	%r536, %r533, %r535;
	ld.global.u32 	%r537, [%rd2+284];
	setp.eq.s32 	%p106, %r537, 0;
	selp.u32 	%r538, 1, 0, %p106;
	add.s32 	%r539, %r536, %r538;
	ld.global.u32 	%r540, [%rd2+288];
	setp.eq.s32 	%p107, %r540, 0;
	selp.u32 	%r541, 1, 0, %p107;
	add.s32 	%r542, %r539, %r541;
	ld.global.u32 	%r543, [%rd2+292];
	setp.eq.s32 	%p108, %r543, 0;
	selp.u32 	%r544, 1, 0, %p108;
	add.s32 	%r545, %r542, %r544;
	ld.global.u32 	%r546, [%rd2+296];
	setp.eq.s32 	%p109, %r546, 0;
	selp.u32 	%r547, 1, 0, %p109;
	add.s32 	%r548, %r545, %r547;
	ld.global.u32 	%r549, [%rd2+300];
	setp.eq.s32 	%p110, %r549, 0;
	selp.u32 	%r550, 1, 0, %p110;
	add.s32 	%r551, %r548, %r550;
	ld.global.u32 	%r552, [%rd2+304];
	setp.eq.s32 	%p111, %r552, 0;
	selp.u32 	%r553, 1, 0, %p111;
	add.s32 	%r554, %r551, %r553;
	ld.global.u32 	%r555, [%rd2+308];
	setp.eq.s32 	%p112, %r555, 0;
	selp.u32 	%r556, 1, 0, %p112;
	add.s32 	%r557, %r554, %r556;
	ld.global.u32 	%r558, [%rd2+312];
	setp.eq.s32 	%p113, %r558, 0;
	selp.u32 	%r559, 1, 0, %p113;
	add.s32 	%r560, %r557, %r559;
	ld.global.u32 	%r561, [%rd2+316];
	setp.eq.s32 	%p114, %r561, 0;
	selp.u32 	%r562, 1, 0, %p114;
	add.s32 	%r563, %r560, %r562;
	ld.global.u32 	%r564, [%rd2+320];
	setp.eq.s32 	%p115, %r564, 0;
	selp.u32 	%r565, 1, 0, %p115;
	add.s32 	%r566, %r563, %r565;
	st.global.u32 	[%rd2+324], %r566;
$L__BB0_34:
	ret;

}
	// .globl	_Z28create_new_population_kernelPA9_KiPK10IndividualPS2_f
.visible .entry _Z28create_new_population_kernelPA9_KiPK10IndividualPS2_f(
	.param .u64 .ptr .align 1 _Z28create_new_population_kernelPA9_KiPK10IndividualPS2_f_param_0,
	.param .u64 .ptr .align 1 _Z28create_new_population_kernelPA9_KiPK10IndividualPS2_f_param_1,
	.param .u64 .ptr .align 1 _Z28create_new_population_kernelPA9_KiPK10IndividualPS2_f_param_2,
	.param .f32 _Z28create_new_population_kernelPA9_KiPK10IndividualPS2_f_param_3
)
{
	.local .align 4 .b8 	__local_depot1[344];
	.reg .b64 	%SP;
	.reg .b64 	%SPL;
	.reg .pred 	%p<129>;
	.reg .b16 	%rs<46>;
	.reg .b32 	%r<751>;
	.reg .b32 	%f<35>;
	.reg .b64 	%rd<204>;

	mov.u64 	%SPL, __local_depot1;
	ld.param.u64 	%rd10, [_Z28create_new_population_kernelPA9_KiPK10IndividualPS2_f_param_0];
	add.u64 	%rd203, %SPL, 0;
	add.u64 	%rd2, %SPL, 334;
	mov.u32 	%r85, %tid.x;
	mov.u32 	%r86, %ctaid.x;
	mov.u32 	%r87, %ntid.x;
	mad.lo.s32 	%r1, %r86, %r87, %r85;
	setp.gt.s32 	%p1, %r1, 499;
	@%p1 bra 	$L__BB1_40;
	ld.param.u64 	%rd197, [_Z28create_new_population_kernelPA9_KiPK10IndividualPS2_f_param_2];
	cvta.to.global.u64 	%rd15, %rd10;
	cvta.to.global.u64 	%rd16, %rd197;
	xor.b32  	%r90, %r1, -1429050551;
	mul.lo.s32 	%r91, %r90, 1099087573;
	setp.gt.s32 	%p2, %r1, -1;
	selp.b32 	%r92, -644748465, -1947113066, %p2;
	add.s32 	%r93, %r91, 123456789;
	add.s32 	%r749, %r91, 5783321;
	shr.u32 	%r94, %r93, 2;
	xor.b32  	%r95, %r94, %r93;
	shl.b32 	%r96, %r749, 4;
	shl.b32 	%r97, %r95, 1;
	xor.b32  	%r98, %r96, %r97;
	xor.b32  	%r99, %r98, %r749;
	xor.b32  	%r748, %r99, %r95;
	add.s32 	%r100, %r92, %r91;
	add.s32 	%r101, %r100, %r748;
	xor.b32  	%r102, %r91, 362436069;
	add.s32 	%r720, %r92, 521288629;
	xor.b32  	%r716, %r92, 88675123;
	add.s32 	%r103, %r101, 6977678;
	mul.hi.u32 	%r104, %r103, 1374389535;
	shr.u32 	%r105, %r104, 4;
	mul.lo.s32 	%r106, %r105, 50;
	sub.s32 	%r6, %r103, %r106;
	shr.u32 	%r107, %r102, 2;
	xor.b32  	%r108, %r107, %r102;
	shl.b32 	%r109, %r748, 4;
	shl.b32 	%r110, %r108, 1;
	xor.b32  	%r111, %r110, %r109;
	xor.b32  	%r112, %r111, %r108;
	xor.b32  	%r7, %r112, %r748;
	add.s32 	%r8, %r100, 7340115;
	mul.wide.s32 	%rd17, %r1, 328;
	add.s64 	%rd18, %rd16, %rd17;
	ld.global.u32 	%r113, [%rd15];
	st.global.u32 	[%rd18], %r113;
	ld.global.u32 	%r114, [%rd15+4];
	st.global.u32 	[%rd18+4], %r114;
	ld.global.u32 	%r115, [%rd15+8];
	st.global.u32 	[%rd18+8], %r115;
	ld.global.u32 	%r116, [%rd15+12];
	st.global.u32 	[%rd18+12], %r116;
	ld.global.u32 	%r117, [%rd15+16];
	st.global.u32 	[%rd18+16], %r117;
	ld.global.u32 	%r118, [%rd15+20];
	st.global.u32 	[%rd18+20], %r118;
	ld.global.u32 	%r119, [%rd15+24];
	st.global.u32 	[%rd18+24], %r119;
	ld.global.u32 	%r120, [%rd15+28];
	st.global.u32 	[%rd18+28], %r120;
	ld.global.u32 	%r121, [%rd15+32];
	st.global.u32 	[%rd18+32], %r121;
	ld.global.u32 	%r122, [%rd15+36];
	st.global.u32 	[%rd18+36], %r122;
	ld.global.u32 	%r123, [%rd15+40];
	st.global.u32 	[%rd18+40], %r123;
	ld.global.u32 	%r124, [%rd15+44];
	st.global.u32 	[%rd18+44], %r124;
	ld.global.u32 	%r125, [%rd15+48];
	st.global.u32 	[%rd18+48], %r125;
	ld.global.u32 	%r126, [%rd15+52];
	st.global.u32 	[%rd18+52], %r126;
	ld.global.u32 	%r127, [%rd15+56];
	st.global.u32 	[%rd18+56], %r127;
	ld.global.u32 	%r128, [%rd15+60];
	st.global.u32 	[%rd18+60], %r128;
	ld.global.u32 	%r129, [%rd15+64];
	st.global.u32 	[%rd18+64], %r129;
	ld.global.u32 	%r130, [%rd15+68];
	st.global.u32 	[%rd18+68], %r130;
	ld.global.u32 	%r131, [%rd15+72];
	st.global.u32 	[%rd18+72], %r131;
	ld.global.u32 	%r132, [%rd15+76];
	st.global.u32 	[%rd18+76], %r132;
	ld.global.u32 	%r133, [%rd15+80];
	st.global.u32 	[%rd18+80], %r133;
	ld.global.u32 	%r134, [%rd15+84];
	st.global.u32 	[%rd18+84], %r134;
	ld.global.u32 	%r135, [%rd15+88];
	st.global.u32 	[%rd18+88], %r135;
	ld.global.u32 	%r136, [%rd15+92];
	st.global.u32 	[%rd18+92], %r136;
	ld.global.u32 	%r137, [%rd15+96];
	st.global.u32 	[%rd18+96], %r137;
	ld.global.u32 	%r138, [%rd15+100];
	st.global.u32 	[%rd18+100], %r138;
	ld.global.u32 	%r139, [%rd15+104];
	st.global.u32 	[%rd18+104], %r139;
	ld.global.u32 	%r140, [%rd15+108];
	st.global.u32 	[%rd18+108], %r140;
	ld.global.u32 	%r141, [%rd15+112];
	st.global.u32 	[%rd18+112], %r141;
	ld.global.u32 	%r142, [%rd15+116];
	st.global.u32 	[%rd18+116], %r142;
	ld.global.u32 	%r143, [%rd15+120];
	st.global.u32 	[%rd18+120], %r143;
	ld.global.u32 	%r144, [%rd15+124];
	st.global.u32 	[%rd18+124], %r144;
	ld.global.u32 	%r145, [%rd15+128];
	st.global.u32 	[%rd18+128], %r145;
	ld.global.u32 	%r146, [%rd15+132];
	st.global.u32 	[%rd18+132], %r146;
	ld.global.u32 	%r147, [%rd15+136];
	st.global.u32 	[%rd18+136], %r147;
	ld.global.u32 	%r148, [%rd15+140];
	st.global.u32 	[%rd18+140], %r148;
	ld.global.u32 	%r149, [%rd15+144];
	st.global.u32 	[%rd18+144], %r149;
	ld.global.u32 	%r150, [%rd15+148];
	st.global.u32 	[%rd18+148], %r150;
	ld.global.u32 	%r151, [%rd15+152];
	st.global.u32 	[%rd18+152], %r151;
	ld.global.u32 	%r152, [%rd15+156];
	st.global.u32 	[%rd18+156], %r152;
	ld.global.u32 	%r153, [%rd15+160];
	st.global.u32 	[%rd18+160], %r153;
	ld.global.u32 	%r154, [%rd15+164];
	st.global.u32 	[%rd18+164], %r154;
	ld.global.u32 	%r155, [%rd15+168];
	st.global.u32 	[%rd18+168], %r155;
	ld.global.u32 	%r156, [%rd15+172];
	st.global.u32 	[%rd18+172], %r156;
	ld.global.u32 	%r157, [%rd15+176];
	st.global.u32 	[%rd18+176], %r157;
	ld.global.u32 	%r158, [%rd15+180];
	st.global.u32 	[%rd18+180], %r158;
	ld.global.u32 	%r159, [%rd15+184];
	st.global.u32 	[%rd18+184], %r159;
	ld.global.u32 	%r160, [%rd15+188];
	st.global.u32 	[%rd18+188], %r160;
	ld.global.u32 	%r161, [%rd15+192];
	st.global.u32 	[%rd18+192], %r161;
	ld.global.u32 	%r162, [%rd15+196];
	st.global.u32 	[%rd18+196], %r162;
	ld.global.u32 	%r163, [%rd15+200];
	st.global.u32 	[%rd18+200], %r163;
	ld.global.u32 	%r164, [%rd15+204];
	st.global.u32 	[%rd18+204], %r164;
	ld.global.u32 	%r165, [%rd15+208];
	st.global.u32 	[%rd18+208], %r165;
	ld.global.u32 	%r166, [%rd15+212];
	st.global.u32 	[%rd18+212], %r166;
	ld.global.u32 	%r167, [%rd15+216];
	st.global.u32 	[%rd18+216], %r167;
	ld.global.u32 	%r168, [%rd15+220];
	st.global.u32 	[%rd18+220], %r168;
	ld.global.u32 	%r169, [%rd15+224];
	st.global.u32 	[%rd18+224], %r169;
	ld.global.u32 	%r170, [%rd15+228];
	st.global.u32 	[%rd18+228], %r170;
	ld.global.u32 	%r171, [%rd15+232];
	st.global.u32 	[%rd18+232], %r171;
	ld.global.u32 	%r172, [%rd15+236];
	st.global.u32 	[%rd18+236], %r172;
	ld.global.u32 	%r173, [%rd15+240];
	st.global.u32 	[%rd18+240], %r173;
	ld.global.u32 	%r174, [%rd15+244];
	st.global.u32 	[%rd18+244], %r174;
	ld.global.u32 	%r175, [%rd15+248];
	st.global.u32 	[%rd18+248], %r175;
	ld.global.u32 	%r176, [%rd15+252];
	st.global.u32 	[%rd18+252], %r176;
	ld.global.u32 	%r177, [%rd15+256];
	st.global.u32 	[%rd18+256], %r177;
	ld.global.u32 	%r178, [%rd15+260];
	st.global.u32 	[%rd18+260], %r178;
	ld.global.u32 	%r179, [%rd15+264];
	st.global.u32 	[%rd18+264], %r179;
	ld.global.u32 	%r180, [%rd15+268];
	st.global.u32 	[%rd18+268], %r180;
	ld.global.u32 	%r181, [%rd15+272];
	st.global.u32 	[%rd18+272], %r181;
	ld.global.u32 	%r182, [%rd15+276];
	st.global.u32 	[%rd18+276], %r182;
	ld.global.u32 	%r183, [%rd15+280];
	st.global.u32 	[%rd18+280], %r183;
	ld.global.u32 	%r184, [%rd15+284];
	st.global.u32 	[%rd18+284], %r184;
	ld.global.u32 	%r185, [%rd15+288];
	st.global.u32 	[%rd18+288], %r185;
	ld.global.u32 	%r186, [%rd15+292];
	st.global.u32 	[%rd18+292], %r186;
	ld.global.u32 	%r187, [%rd15+296];
	st.global.u32 	[%rd18+296], %r187;
	ld.global.u32 	%r188, [%rd15+300];
	st.global.u32 	[%rd18+300], %r188;
	ld.global.u32 	%r189, [%rd15+304];
	st.global.u32 	[%rd18+304], %r189;
	ld.global.u32 	%r190, [%rd15+308];
	st.global.u32 	[%rd18+308], %r190;
	ld.global.u32 	%r191, [%rd15+312];
	st.global.u32 	[%rd18+312], %r191;
	ld.global.u32 	%r192, [%rd15+316];
	st.global.u32 	[%rd18+316], %r192;
	ld.global.u32 	%r193, [%rd15+320];
	st.global.u32 	[%rd18+320], %r193;
	mov.b32 	%r712, 0;
	st.local.u32 	[%rd203], %r712;
	mov.b32 	%r194, 1;
	st.local.u32 	[%rd203+4], %r194;
	mov.b32 	%r195, 2;
	st.local.u32 	[%rd203+8], %r195;
	mov.b32 	%r196, 3;
	st.local.u32 	[%rd203+12], %r196;
	mov.b32 	%r197, 4;
	st.local.u32 	[%rd203+16], %r197;
	mov.b32 	%r198, 5;
	st.local.u32 	[%rd203+20], %r198;
	mov.b32 	%r199, 6;
	st.local.u32 	[%rd203+24], %r199;
	mov.b32 	%r200, 7;
	st.local.u32 	[%rd203+28], %r200;
	mov.b32 	%r201, 8;
	st.local.u32 	[%rd203+32], %r201;
	mov.b32 	%r202, 9;
	st.local.u32 	[%rd203+36], %r202;
	mov.b32 	%r203, 10;
	st.local.u32 	[%rd203+40], %r203;
	mov.b32 	%r204, 11;
	st.local.u32 	[%rd203+44], %r204;
	mov.b32 	%r205, 12;
	st.local.u32 	[%rd203+48], %r205;
	mov.b32 	%r206, 13;
	st.local.u32 	[%rd203+52], %r206;
	mov.b32 	%r207, 14;
	st.local.u32 	[%rd203+56], %r207;
	mov.b32 	%r208, 15;
	st.local.u32 	[%rd203+60], %r208;
	mov.b32 	%r209, 16;
	st.local.u32 	[%rd203+64], %r209;
	mov.b32 	%r210, 17;
	st.local.u32 	[%rd203+68], %r210;
	mov.b32 	%r211, 18;
	st.local.u32 	[%rd203+72], %r211;
	mov.b32 	%r212, 19;
	st.local.u32 	[%rd203+76], %r212;
	mov.b32 	%r213, 20;
	st.local.u32 	[%rd203+80], %r213;
	mov.b32 	%r214, 21;
	st.local.u32 	[%rd203+84], %r214;
	mov.b32 	%r215, 22;
	st.local.u32 	[%rd203+88], %r215;
	mov.b32 	%r216, 23;
	st.local.u32 	[%rd203+92], %r216;
	mov.b32 	%r217, 24;
	st.local.u32 	[%rd203+96], %r217;
	mov.b32 	%r218, 25;
	st.local.u32 	[%rd203+100], %r218;
	mov.b32 	%r219, 26;
	st.local.u32 	[%rd203+104], %r219;
	mov.b32 	%r220, 27;
	st.local.u32 	[%rd203+108], %r220;
	mov.b32 	%r221, 28;
	st.local.u32 	[%rd203+112], %r221;
	mov.b32 	%r222, 29;
	st.local.u32 	[%rd203+116], %r222;
	mov.b32 	%r223, 30;
	st.local.u32 	[%rd203+120], %r223;
	mov.b32 	%r224, 31;
	st.local.u32 	[%rd203+124], %r224;
	mov.b32 	%r225, 32;
	st.local.u32 	[%rd203+128], %r225;
	mov.b32 	%r226, 33;
	st.local.u32 	[%rd203+132], %r226;
	mov.b32 	%r227, 34;
	st.local.u32 	[%rd203+136], %r227;
	mov.b32 	%r228, 35;
	st.local.u32 	[%rd203+140], %r228;
	mov.b32 	%r229, 36;
	st.local.u32 	[%rd203+144], %r229;
	mov.b32 	%r230, 37;
	st.local.u32 	[%rd203+148], %r230;
	mov.b32 	%r231, 38;
	st.local.u32 	[%rd203+152], %r231;
	mov.b32 	%r232, 39;
	st.local.u32 	[%rd203+156], %r232;
	mov.b32 	%r233, 40;
	st.local.u32 	[%rd203+160], %r233;
	mov.b32 	%r234, 41;
	st.local.u32 	[%rd203+164], %r234;
	mov.b32 	%r235, 42;
	st.local.u32 	[%rd203+168], %r235;
	mov.b32 	%r236, 43;
	st.local.u32 	[%rd203+172], %r236;
	mov.b32 	%r237, 44;
	st.local.u32 	[%rd203+176], %r237;
	mov.b32 	%r238, 45;
	st.local.u32 	[%rd203+180], %r238;
	mov.b32 	%r239, 46;
	st.local.u32 	[%rd203+184], %r239;
	mov.b32 	%r240, 47;
	st.local.u32 	[%rd203+188], %r240;
	mov.b32 	%r241, 48;
	st.local.u32 	[%rd203+192], %r241;
	mov.b32 	%r242, 49;
	st.local.u32 	[%rd203+196], %r242;
	mov.b32 	%r243, 50;
	st.local.u32 	[%rd203+200], %r243;
	mov.b32 	%r244, 51;
	st.local.u32 	[%rd203+204], %r244;
	mov.b32 	%r245, 52;
	st.local.u32 	[%rd203+208], %r245;
	mov.b32 	%r246, 53;
	st.local.u32 	[%rd203+212], %r246;
	mov.b32 	%r247, 54;
	st.local.u32 	[%rd203+216], %r247;
	mov.b32 	%r248, 55;
	st.local.u32 	[%rd203+220], %r248;
	mov.b32 	%r249, 56;
	st.local.u32 	[%rd203+224], %r249;
	mov.b32 	%r250, 57;
	st.local.u32 	[%rd203+228], %r250;
	mov.b32 	%r251, 58;
	st.local.u32 	[%rd203+232], %r251;
	mov.b32 	%r252, 59;
	st.local.u32 	[%rd203+236], %r252;
	mov.b32 	%r253, 60;
	st.local.u32 	[%rd203+240], %r253;
	mov.b32 	%r254, 61;
	st.local.u32 	[%rd203+244], %r254;
	mov.b32 	%r255, 62;
	st.local.u32 	[%rd203+248], %r255;
	mov.b32 	%r256, 63;
	st.local.u32 	[%rd203+252], %r256;
	mov.b32 	%r257, 64;
	st.local.u32 	[%rd203+256], %r257;
	mov.b32 	%r258, 65;
	st.local.u32 	[%rd203+260], %r258;
	mov.b32 	%r259, 66;
	st.local.u32 	[%rd203+264], %r259;
	mov.b32 	%r260, 67;
	st.local.u32 	[%rd203+268], %r260;
	mov.b32 	%r261, 68;
	st.local.u32 	[%rd203+272], %r261;
	mov.b32 	%r262, 69;
	st.local.u32 	[%rd203+276], %r262;
	mov.b32 	%r263, 70;
	st.local.u32 	[%rd203+280], %r263;
	mov.b32 	%r264, 71;
	st.local.u32 	[%rd203+284], %r264;
	mov.b32 	%r265, 72;
	st.local.u32 	[%rd203+288], %r265;
	mov.b32 	%r266, 73;
	st.local.u32 	[%rd203+292], %r266;
	mov.b32 	%r267, 74;
	st.local.u32 	[%rd203+296], %r267;
	mov.b32 	%r268, 75;
	st.local.u32 	[%rd203+300], %r268;
	mov.b32 	%r269, 76;
	st.local.u32 	[%rd203+304], %r269;
	mov.b32 	%r270, 77;
	st.local.u32 	[%rd203+308], %r270;
	mov.b32 	%r271, 78;
	st.local.u32 	[%rd203+312], %r271;
	mov.b32 	%r272, 79;
	st.local.u32 	[%rd203+316], %r272;
	mov.b32 	%r273, 80;
	st.local.u32 	[%rd203+320], %r273;
	add.s32 	%r722, %r100, 9152300;
	mov.b32 	%r714, 81;
	mov.u32 	%r713, %r712;
	mov.u32 	%r715, %r8;
	mov.u32 	%r719, %r7;
$L__BB1_2:
	mov.u32 	%r747, %r719;
	shr.u32 	%r274, %r720, 2;
	xor.b32  	%r275, %r274, %r720;
	shl.b32 	%r276, %r747, 4;
	shl.b32 	%r277, %r275, 1;
	xor.b32  	%r278, %r276, %r277;
	xor.b32  	%r279, %r278, %r747;
	xor.b32  	%r727, %r279, %r275;
	add.s32 	%r280, %r715, %r727;
	add.s32 	%r281, %r280, 362437;
	cvt.rn.f32.u32 	%f1, %r281;
	fma.rn.f32 	%f2, %f1, 0f2F800000, 0f2F000000;
	cvt.rn.f32.s32 	%f3, %r714;
	mul.f32 	%f4, %f2, %f3;
	cvt.rzi.s32.f32 	%r282, %f4;
	mul.wide.u32 	%rd19, %r713, 4;
	add.s64 	%rd20, %rd203, %rd19;
	mul.wide.s32 	%rd21, %r282, 4;
	add.s64 	%rd22, %rd203, %rd21;
	ld.local.u32 	%r283, [%rd22];
	st.local.u32 	[%rd20], %r283;
	st.local.u32 	[%rd22], %r712;
	setp.ne.s32 	%p3, %r713, 80;
	@%p3 bra 	$L__BB1_41;
	add.s64 	%rd202, %rd203, 8;
	mov.b32 	%r723, 6615241;
	mov.b32 	%r721, 80;
$L__BB1_4:
	mov.u32 	%r746, %r727;
	add.s32 	%r321, %r721, 1;
	shr.u32 	%r322, %r716, 2;
	xor.b32  	%r323, %r322, %r716;
	shl.b32 	%r324, %r746, 4;
	shl.b32 	%r325, %r323, 1;
	xor.b32  	%r326, %r324, %r325;
	xor.b32  	%r327, %r326, %r746;
	xor.b32  	%r745, %r327, %r323;
	add.s32 	%r328, %r722, %r745;
	add.s32 	%r329, %r328, -1087311;
	cvt.rn.f32.u32 	%f17, %r329;
	fma.rn.f32 	%f18, %f17, 0f2F800000, 0f2F000000;
	cvt.rn.f32.s32 	%f19, %r321;
	mul.f32 	%f20, %f18, %f19;
	cvt.rzi.s32.f32 	%r330, %f20;
	ld.local.u32 	%r331, [%rd202+-8];
	mul.wide.s32 	%rd31, %r330, 4;
	add.s64 	%rd32, %rd203, %rd31;
	ld.local.u32 	%r332, [%rd32];
	st.local.u32 	[%rd202+-8], %r332;
	st.local.u32 	[%rd32], %r331;
	add.s32 	%r723, %r723, 1449748;
	setp.ne.s32 	%p4, %r723, 37059949;
	@%p4 bra 	$L__BB1_42;
	add.u64 	%rd5, %SPL, 324;
	add.s32 	%r750, %r722, -1087311;
	add.s32 	%r368, %r7, %r8;
	mul.hi.u32 	%r369, %r368, 1374389535;
	shr.u32 	%r370, %r369, 4;
	mul.lo.s32 	%r371, %r370, 50;
	sub.s32 	%r40, %r368, %r371;
	mov.b32 	%r729, 0;
$L__BB1_6:
	mov.u32 	%r52, %r745;
	mov.u32 	%r51, %r746;
	mov.u32 	%r50, %r747;
	mov.u32 	%r49, %r748;
	mov.u32 	%r47, %r750;
	ld.param.u64 	%rd198, [_Z28create_new_population_kernelPA9_KiPK10IndividualPS2_f_param_2];
	ld.local.u32 	%r372, [%rd203];
	mul.hi.s32 	%r374, %r372, 954437177;
	shr.u32 	%r375, %r374, 31;
	shr.s32 	%r376, %r374, 1;
	add.s32 	%r53, %r376, %r375;
	mul.lo.s32 	%r377, %r53, 9;
	sub.s32 	%r54, %r372, %r377;
	cvta.to.global.u64 	%rd40, %rd198;
	mov.u32 	%r378, %ctaid.x;
	mov.u32 	%r379, %ntid.x;
	mov.u32 	%r380, %tid.x;
	mad.lo.s32 	%r381, %r378, %r379, %r380;
	mul.wide.s32 	%rd41, %r381, 328;
	add.s64 	%rd42, %rd40, %rd41;
	mul.wide.s32 	%rd43, %r53, 36;
	add.s64 	%rd44, %rd42, %rd43;
	mul.wide.s32 	%rd45, %r54, 4;
	add.s64 	%rd8, %rd44, %rd45;
	ld.global.u32 	%r382, [%rd8];
	setp.ne.s32 	%p5, %r382, 0;
	@%p5 bra 	$L__BB1_38;
	shr.u32 	%r383, %r749, 2;
	xor.b32  	%r384, %r383, %r749;
	shl.b32 	%r385, %r52, 4;
	shl.b32 	%r386, %r384, 1;
	xor.b32  	%r387, %r385, %r386;
	xor.b32  	%r388, %r387, %r52;
	xor.b32  	%r55, %r388, %r384;
	add.s32 	%r750, %r47, 362437;
	add.s32 	%r389, %r55, %r750;
	cvt.rn.f32.u32 	%f33, %r389;
	fma.rn.f32 	%f34, %f33, 0f2F800000, 0f2F000000;
	setp.geu.f32 	%p6, %f34, 0f3E800000;
	@%p6 bra 	$L__BB1_34;
	ld.param.u64 	%rd200, [_Z28create_new_population_kernelPA9_KiPK10IndividualPS2_f_param_2];
	mov.b16 	%rs21, 1;
	st.local.v2.u8 	[%rd5], {%rs21, %rs21};
	st.local.v2.u8 	[%rd5+2], {%rs21, %rs21};
	st.local.v2.u8 	[%rd5+4], {%rs21, %rs21};
	st.local.v2.u8 	[%rd5+6], {%rs21, %rs21};
	st.local.v2.u8 	[%rd5+8], {%rs21, %rs21};
	cvta.to.global.u64 	%rd127, %rd200;
	add.s64 	%rd129, %rd127, %rd41;
	mul.wide.s32 	%rd130, %r53, 36;
	add.s64 	%rd131, %rd129, %rd130;
	ld.global.s32 	%rd132, [%rd131];
	add.s64 	%rd133, %rd5, %rd132;
	mov.b16 	%rs22, 0;
	st.local.u8 	[%rd133], %rs22;
	ld.global.s32 	%rd134, [%rd131+4];
	add.s64 	%rd135, %rd5, %rd134;
	st.local.u8 	[%rd135], %rs22;
	ld.global.s32 	%rd136, [%rd131+8];
	add.s64 	%rd137, %rd5, %rd136;
	st.local.u8 	[%rd137], %rs22;
	ld.global.s32 	%rd138, [%rd131+12];
	add.s64 	%rd139, %rd5, %rd138;
	st.local.u8 	[%rd139], %rs22;
	ld.global.s32 	%rd140, [%rd131+16];
	add.s64 	%rd141, %rd5, %rd140;
	st.local.u8 	[%rd141], %rs22;
	ld.global.s32 	%rd142, [%rd131+20];
	add.s64 	%rd143, %rd5, %rd142;
	st.local.u8 	[%rd143], %rs22;
	ld.global.s32 	%rd144, [%rd131+24];
	add.s64 	%rd145, %rd5, %rd144;
	st.local.u8 	[%rd145], %rs22;
	ld.global.s32 	%rd146, [%rd131+28];
	add.s64 	%rd147, %rd5, %rd146;
	st.local.u8 	[%rd147], %rs22;
	ld.global.s32 	%rd148, [%rd131+32];
	add.s64 	%rd149, %rd5, %rd148;
	st.local.u8 	[%rd149], %rs22;
	mul.wide.s32 	%rd150, %r54, 4;
	add.s64 	%rd151, %rd129, %rd150;
	ld.global.s32 	%rd152, [%rd151];
	add.s64 	%rd153, %rd5, %rd152;
	st.local.u8 	[%rd153], %rs22;
	ld.global.s32 	%rd154, [%rd151+36];
	add.s64 	%rd155, %rd5, %rd154;
	st.local.u8 	[%rd155], %rs22;
	ld.global.s32 	%rd156, [%rd151+72];
	add.s64 	%rd157, %rd5, %rd156;
	st.local.u8 	[%rd157], %rs22;
	ld.global.s32 	%rd158, [%rd151+108];
	add.s64 	%rd159, %rd5, %rd158;
	st.local.u8 	[%rd159], %rs22;
	ld.global.s32 	%rd160, [%rd151+144];
	add.s64 	%rd161, %rd5, %rd160;
	st.local.u8 	[%rd161], %rs22;
	ld.global.s32 	%rd162, [%rd151+180];
	add.s64 	%rd163, %rd5, %rd162;
	st.local.u8 	[%rd163], %rs22;
	ld.global.s32 	%rd164, [%rd151+216];
	add.s64 	%rd165, %rd5, %rd164;
	st.local.u8 	[%rd165], %rs22;
	ld.global.s32 	%rd166, [%rd151+252];
	add.s64 	%rd167, %rd5, %rd166;
	st.local.u8 	[%rd167], %rs22;
	ld.global.s32 	%rd168, [%rd151+288];
	add.s64 	%rd169, %rd5, %rd168;
	st.local.u8 	[%rd169], %rs22;
	mul.hi.s32 	%r406, %r53, 1431655766;
	shr.u32 	%r407, %r406, 31;
	add.s32 	%r408, %r406, %r407;
	mul.lo.s32 	%r409, %r408, 3;
	cvt.u16.u32 	%rs23, %r54;
	mul.lo.s16 	%rs24, %rs23, 86;
	shr.u16 	%rs25, %rs24, 15;
	shr.u16 	%rs26, %rs24, 8;
	add.s16 	%rs27, %rs26, %rs25;
	mul.lo.s16 	%rs28, %rs27, 3;
	sub.s16 	%rs29, %rs23, %rs28;
	cvt.u32.u16 	%r410, %rs29;
	cvt.s32.s8 	%r411, %r410;
	sub.s32 	%r412, %r54, %r411;
	mul.wide.s32 	%rd170, %r409, 36;
	add.s64 	%rd171, %rd129, %rd170;
	mul.wide.s32 	%rd172, %r412, 4;
	add.s64 	%rd173, %rd171, %rd172;
	ld.global.s32 	%rd174, [%rd173];
	add.s64 	%rd175, %rd5, %rd174;
	st.local.u8 	[%rd175], %rs22;
	ld.global.s32 	%rd176, [%rd173+4];
	add.s64 	%rd177, %rd5, %rd176;
	st.local.u8 	[%rd177], %rs22;
	ld.global.s32 	%rd178, [%rd173+8];
	add.s64 	%rd179, %rd5, %rd178;
	st.local.u8 	[%rd179], %rs22;
	ld.global.s32 	%rd180, [%rd173+36];
	add.s64 	%rd181, %rd5, %rd180;
	st.local.u8 	[%rd181], %rs22;
	ld.global.s32 	%rd182, [%rd173+40];
	add.s64 	%rd183, %rd5, %rd182;
	st.local.u8 	[%rd183], %rs22;
	ld.global.s32 	%rd184, [%rd173+44];
	add.s64 	%rd185, %rd5, %rd184;
	st.local.u8 	[%rd185], %rs22;
	ld.global.s32 	%rd186, [%rd173+72];
	add.s64 	%rd187, %rd5, %rd186;
	st.local.u8 	[%rd187], %rs22;
	ld.global.s32 	%rd188, [%rd173+76];
	add.s64 	%rd189, %rd5, %rd188;
	st.local.u8 	[%rd189], %rs22;
	ld.global.s32 	%rd190, [%rd173+80];
	add.s64 	%rd191, %rd5, %rd190;
	st.local.u8 	[%rd191], %rs22;
	ld.local.u8 	%rs1, [%rd5+1];
	setp.ne.s16 	%p9, %rs1, 0;
	selp.u32 	%r413, 1, 0, %p9;
	ld.local.v2.u8 	{%rs2, %rs3}, [%rd5+2];
	setp.ne.s16 	%p10, %rs2, 0;
	selp.u32 	%r414, 1, 0, %p10;
	add.s32 	%r415, %r413, %r414;
	setp.ne.s16 	%p11, %rs3, 0;
	selp.u32 	%r416, 1, 0, %p11;
	add.s32 	%r417, %r415, %r416;
	ld.local.v2.u8 	{%rs4, %rs5}, [%rd5+4];
	setp.ne.s16 	%p12, %rs4, 0;
	selp.u32 	%r418, 1, 0, %p12;
	add.s32 	%r419, %r417, %r418;
	setp.ne.s16 	%p13, %rs5, 0;
	selp.u32 	%r420, 1, 0, %p13;
	add.s32 	%r421, %r419, %r420;
	ld.local.v2.u8 	{%rs6, %rs7}, [%rd5+6];
	setp.ne.s16 	%p14, %rs6, 0;
	selp.u32 	%r422, 1, 0, %p14;
	add.s32 	%r423, %r421, %r422;
	setp.ne.s16 	%p15, %rs7, 0;
	selp.u32 	%r424, 1, 0, %p15;
	add.s32 	%r425, %r423, %r424;
	ld.local.v2.u8 	{%rs8, %rs9}, [%rd5+8];
	setp.ne.s16 	%p16, %rs8, 0;
	selp.u32 	%r426, 1, 0, %p16;
	add.s32 	%r427, %r425, %r426;
	setp.ne.s16 	%p17, %rs9, 0;
	selp.u32 	%r428, 1, 0, %p17;
	add.s32 	%r429, %r427, %r428;
	setp.eq.s32 	%p18, %r429, 0;
	mov.u32 	%r745, %r55;
	mov.u32 	%r746, %r52;
	mov.u32 	%r747, %r51;
	mov.u32 	%r748, %r50;
	mov.u32 	%r749, %r49;
	@%p18 bra 	$L__BB1_38;
	shr.u32 	%r431, %r49, 2;
	xor.b32  	%r432, %r431, %r49;
	shl.b32 	%r433, %r55, 4;
	shl.b32 	%r434, %r432, 1;
	xor.b32  	%r435, %r434, %r433;
	xor.b32  	%r436, %r435, %r432;
	xor.b32  	%r745, %r436, %r55;
	add.s32 	%r750, %r47, 724874;
	add.s32 	%r437, %r745, %r750;
	setp.ne.s16 	%p19, %rs1, 0;
	selp.u32 	%r438, 1, 0, %p19;
	and.b16  	%rs30, %rs2, 255;
	setp.ne.s16 	%p20, %rs30, 0;
	selp.u32 	%r439, 1, 0, %p20;
	add.s32 	%r440, %r438, %r439;
	and.b16  	%rs31, %rs3, 255;
	setp.ne.s16 	%p21, %rs31, 0;
	selp.u32 	%r441, 1, 0, %p21;
	add.s32 	%r442, %r440, %r441;
	and.b16  	%rs32, %rs4, 255;
	setp.ne.s16 	%p22, %rs32, 0;
	selp.u32 	%r443, 1, 0, %p22;
	add.s32 	%r444, %r442, %r443;
	and.b16  	%rs33, %rs5, 255;
	setp.ne.s16 	%p23, %rs33, 0;
	selp.u32 	%r445, 1, 0, %p23;
	add.s32 	%r446, %r444, %r445;
	and.b16  	%rs34, %rs6, 255;
	setp.ne.s16 	%p24, %rs34, 0;
	selp.u32 	%r447, 1, 0, %p24;
	add.s32 	%r448, %r446, %r447;
	and.b16  	%rs35, %rs7, 255;
	setp.ne.s16 	%p25, %rs35, 0;
	selp.u32 	%r449, 1, 0, %p25;
	add.s32 	%r450, %r448, %r449;
	and.b16  	%rs36, %rs8, 255;
	setp.ne.s16 	%p26, %rs36, 0;
	selp.u32 	%r451, 1, 0, %p26;
	add.s32 	%r452, %r450, %r451;
	and.b16  	%rs37, %rs9, 255;
	setp.ne.s16 	%p27, %rs37, 0;
	selp.u32 	%r453, 1, 0, %p27;
	add.s32 	%r454, %r452, %r453;
	rem.u32 	%r59, %r437, %r454;
	setp.eq.s16 	%p28, %rs1, 0;
	mov.b32 	%r738, 0;
	@%p28 bra 	$L__BB1_12;
	setp.ne.s32 	%p29, %r59, 0;
	mov.b32 	%r736, 1;
	mov.u32 	%r738, %r736;
	@%p29 bra 	$L__BB1_12;
$L__BB1_11:
	st.global.u32 	[%rd8], %r736;
	mov.u32 	%r746, %r55;
	mov.u32 	%r747, %r52;
	mov.u32 	%r748, %r51;
	mov.u32 	%r749, %r50;
	bra.uni 	$L__BB1_38;
$L__BB1_12:
	setp.eq.s16 	%p30, %rs30, 0;
	@%p30 bra 	$L__BB1_15;
	setp.eq.s32 	%p31, %r738, %r59;
	mov.b32 	%r736, 2;
	@%p31 bra 	$L__BB1_11;
	add.s32 	%r738, %r738, 1;
$L__BB1_15:
	setp.eq.s16 	%p32, %rs31, 0;
	@%p32 bra 	$L__BB1_18;
	setp.eq.s32 	%p33, %r738, %r59;
	mov.b32 	%r736, 3;
	@%p33 bra 	$L__BB1_11;
	add.s32 	%r738, %r738, 1;
$L__BB1_18:
	setp.eq.s16 	%p34, %rs32, 0;
	@%p34 bra 	$L__BB1_21;
	setp.eq.s32 	%p35, %r738, %r59;
	mov.b32 	%r736, 4;
	@%p35 bra 	$L__BB1_11;
	add.s32 	%r738, %r738, 1;
$L__BB1_21:
	setp.eq.s16 	%p36, %rs33, 0;
	@%p36 bra 	$L__BB1_24;
	setp.eq.s32 	%p37, %r738, %r59;
	mov.b32 	%r736, 5;
	@%p37 bra 	$L__BB1_11;
	add.s32 	%r738, %r738, 1;
$L__BB1_24:
	setp.eq.s16 	%p38, %rs34, 0;
	@%p38 bra 	$L__BB1_27;
	setp.eq.s32 	%p39, %r738, %r59;
	mov.b32 	%r736, 6;
	@%p39 bra 	$L__BB1_11;
	add.s32 	%r738, %r738, 1;
$L__BB1_27:
	setp.eq.s16 	%p40, %rs35, 0;
	@%p40 bra 	$L__BB1_30;
	setp.eq.s32 	%p41, %r738, %r59;
	mov.b32 	%r736, 7;
	@%p41 bra 	$L__BB1_11;
	add.s32 	%r738, %r738, 1;
$L__BB1_30:
	setp.eq.s16 	%p42, %rs36, 0;
	@%p42 bra 	$L__BB1_33;
	setp.eq.s32 	%p43, %r738, %r59;
	mov.b32 	%r736, 8;
	@%p43 bra 	$L__BB1_11;
	add.s32 	%r738, %r738, 1;
$L__BB1_33:
	setp.ne.s16 	%p44, %rs37, 0;
	setp.eq.s32 	%p45, %r738, %r59;
	and.pred  	%p46, %p44, %p45;
	mov.b32 	%r736, 9;
	mov.u32 	%r746, %r55;
	mov.u32 	%r747, %r52;
	mov.u32 	%r748, %r51;
	mov.u32 	%r749, %r50;
	@%p46 bra 	$L__BB1_11;
	bra.uni 	$L__BB1_38;
$L__BB1_34:
	ld.param.u64 	%rd199, [_Z28create_new_population_kernelPA9_KiPK10IndividualPS2_f_param_2];
	ld.param.u64 	%rd195, [_Z28create_new_population_kernelPA9_KiPK10IndividualPS2_f_param_1];
	mov.b16 	%rs10, 1;
	st.local.v2.u8 	[%rd2], {%rs10, %rs10};
	st.local.v2.u8 	[%rd2+2], {%rs10, %rs10};
	st.local.v2.u8 	[%rd2+4], {%rs10, %rs10};
	st.local.v2.u8 	[%rd2+6], {%rs10, %rs10};
	st.local.v2.u8 	[%rd2+8], {%rs10, %rs10};
	cvta.to.global.u64 	%rd46, %rd199;
	mov.u32 	%r390, %ctaid.x;
	mov.u32 	%r391, %ntid.x;
	mov.u32 	%r392, %tid.x;
	mad.lo.s32 	%r393, %r390, %r391, %r392;
	mul.wide.s32 	%rd47, %r393, 328;
	add.s64 	%rd48, %rd46, %rd47;
	mul.wide.s32 	%rd49, %r53, 36;
	add.s64 	%rd50, %rd48, %rd49;
	ld.global.s32 	%rd51, [%rd50];
	add.s64 	%rd52, %rd2, %rd51;
	mov.b16 	%rs11, 0;
	st.local.u8 	[%rd52], %rs11;
	ld.global.s32 	%rd53, [%rd50+4];
	add.s64 	%rd54, %rd2, %rd53;
	st.local.u8 	[%rd54], %rs11;
	ld.global.s32 	%rd55, [%rd50+8];
	add.s64 	%rd56, %rd2, %rd55;
	st.local.u8 	[%rd56], %rs11;
	ld.global.s32 	%rd57, [%rd50+12];
	add.s64 	%rd58, %rd2, %rd57;
	st.local.u8 	[%rd58], %rs11;
	ld.global.s32 	%rd59, [%rd50+16];
	add.s64 	%rd60, %rd2, %rd59;
	st.local.u8 	[%rd60], %rs11;
	ld.global.s32 	%rd61, [%rd50+20];
	add.s64 	%rd62, %rd2, %rd61;
	st.local.u8 	[%rd62], %rs11;
	ld.global.s32 	%rd63, [%rd50+24];
	add.s64 	%rd64, %rd2, %rd63;
	st.local.u8 	[%rd64], %rs11;
	ld.global.s32 	%rd65, [%rd50+28];
	add.s64 	%rd66, %rd2, %rd65;
	st.local.u8 	[%rd66], %rs11;
	ld.global.s32 	%rd67, [%rd50+32];
	add.s64 	%rd68, %rd2, %rd67;
	st.local.u8 	[%rd68], %rs11;
	mul.wide.s32 	%rd69, %r54, 4;
	add.s64 	%rd70, %rd48, %rd69;
	ld.global.s32 	%rd71, [%rd70];
	add.s64 	%rd72, %rd2, %rd71;
	st.local.u8 	[%rd72], %rs11;
	ld.global.s32 	%rd73, [%rd70+36];
	add.s64 	%rd74, %rd2, %rd73;
	st.local.u8 	[%rd74], %rs11;
	ld.global.s32 	%rd75, [%rd70+72];
	add.s64 	%rd76, %rd2, %rd75;
	st.local.u8 	[%rd76], %rs11;
	ld.global.s32 	%rd77, [%rd70+108];
	add.s64 	%rd78, %rd2, %rd77;
	st.local.u8 	[%rd78], %rs11;
	ld.global.s32 	%rd79, [%rd70+144];
	add.s64 	%rd80, %rd2, %rd79;
	st.local.u8 	[%rd80], %rs11;
	ld.global.s32 	%rd81, [%rd70+180];
	add.s64 	%rd82, %rd2, %rd81;
	st.local.u8 	[%rd82], %rs11;
	ld.global.s32 	%rd83, [%rd70+216];
	add.s64 	%rd84, %rd2, %rd83;
	st.local.u8 	[%rd84], %rs11;
	ld.global.s32 	%rd85, [%rd70+252];
	add.s64 	%rd86, %rd2, %rd85;
	st.local.u8 	[%rd86], %rs11;
	ld.global.s32 	%rd87, [%rd70+288];
	add.s64 	%rd88, %rd2, %rd87;
	st.local.u8 	[%rd88], %rs11;
	mul.hi.s32 	%r394, %r53, 1431655766;
	shr.u32 	%r395, %r394, 31;
	add.s32 	%r396, %r394, %r395;
	mul.lo.s32 	%r397, %r396, 3;
	cvt.u16.u32 	%rs12, %r54;
	mul.lo.s16 	%rs13, %rs12, 86;
	shr.u16 	%rs14, %rs13, 15;
	shr.u16 	%rs15, %rs13, 8;
	add.s16 	%rs16, %rs15, %rs14;
	mul.lo.s16 	%rs17, %rs16, 3;
	sub.s16 	%rs18, %rs12, %rs17;
	cvt.u32.u16 	%r398, %rs18;
	cvt.s32.s8 	%r399, %r398;
	sub.s32 	%r400, %r54, %r399;
	mul.wide.s32 	%rd89, %r397, 36;
	add.s64 	%rd90, %rd48, %rd89;
	mul.wide.s32 	%rd91, %r400, 4;
	add.s64 	%rd92, %rd90, %rd91;
	ld.global.s32 	%rd93, [%rd92];
	add.s64 	%rd94, %rd2, %rd93;
	st.local.u8 	[%rd94], %rs11;
	ld.global.s32 	%rd95, [%rd92+4];
	add.s64 	%rd96, %rd2, %rd95;
	st.local.u8 	[%rd96], %rs11;
	ld.global.s32 	%rd97, [%rd92+8];
	add.s64 	%rd98, %rd2, %rd97;
	st.local.u8 	[%rd98], %rs11;
	ld.global.s32 	%rd99, [%rd92+36];
	add.s64 	%rd100, %rd2, %rd99;
	st.local.u8 	[%rd100], %rs11;
	ld.global.s32 	%rd101, [%rd92+40];
	add.s64 	%rd102, %rd2, %rd101;
	st.local.u8 	[%rd102], %rs11;
	ld.global.s32 	%rd103, [%rd92+44];
	add.s64 	%rd104, %rd2, %rd103;
	st.local.u8 	[%rd104], %rs11;
	ld.global.s32 	%rd105, [%rd92+72];
	add.s64 	%rd106, %rd2, %rd105;
	st.local.u8 	[%rd106], %rs11;
	ld.global.s32 	%rd107, [%rd92+76];
	add.s64 	%rd108, %rd2, %rd107;
	st.local.u8 	[%rd108], %rs11;
	ld.global.s32 	%rd109, [%rd92+80];
	add.s64 	%rd110, %rd2, %rd109;
	st.local.u8 	[%rd110], %rs11;
	cvta.to.global.u64 	%rd111, %rd195;
	mul.wide.u32 	%rd112, %r6, 328;
	add.s64 	%rd113, %rd111, %rd112;
	add.s64 	%rd114, %rd113, %rd49;
	add.s64 	%rd115, %rd114, %rd69;
	ld.global.u32 	%r76, [%rd115];
	cvt.s64.s32 	%rd116, %r76;
	add.s64 	%rd117, %rd2, %rd116;
	ld.local.u8 	%rs19, [%rd117];
	setp.ne.s16 	%p7, %rs19, 0;
	@%p7 bra 	$L__BB1_43;
	ld.param.u64 	%rd196, [_Z28create_new_population_kernelPA9_KiPK10IndividualPS2_f_param_1];
	cvta.to.global.u64 	%rd118, %rd196;
	mul.wide.u32 	%rd119, %r40, 328;
	add.s64 	%rd120, %rd118, %rd119;
	add.s64 	%rd122, %rd120, %rd49;
	add.s64 	%rd124, %rd122, %rd69;
	ld.global.u32 	%r77, [%rd124];
	cvt.s64.s32 	%rd125, %r77;
	add.s64 	%rd126, %rd2, %rd125;
	ld.local.u8 	%rs20, [%rd126];
	setp.eq.s16 	%p8, %rs20, 0;
	@%p8 bra 	$L__BB1_37;
	st.global.u32 	[%rd8], %r77;
	mov.u32 	%r745, %r55;
	mov.u32 	%r746, %r52;
	mov.u32 	%r747, %r51;
	mov.u32 	%r748, %r50;
	mov.u32 	%r749, %r49;
	bra.uni 	$L__BB1_38;
$L__BB1_37:
	mov.b32 	%r401, 0;
	st.global.u32 	[%rd8], %r401;
	mov.u32 	%r745, %r55;
	mov.u32 	%r746, %r52;
	mov.u32 	%r747, %r51;
	mov.u32 	%r748, %r50;
	mov.u32 	%r749, %r49;
$L__BB1_38:
	add.s32 	%r729, %r729, 1;
	add.s64 	%rd203, %rd203, 4;
	setp.ne.s32 	%p47, %r729, 81;
	@%p47 bra 	$L__BB1_6;
	ld.param.u64 	%rd201, [_Z28create_new_population_kernelPA9_KiPK10IndividualPS2_f_param_2];
	cvta.to.global.u64 	%rd192, %rd201;
	mov.u32 	%r465, %ctaid.x;
	mov.u32 	%r466, %ntid.x;
	mov.u32 	%r467, %tid.x;
	mad.lo.s32 	%r468, %r465, %r466, %r467;
	mul.wide.s32 	%rd193, %r468, 328;
	add.s64 	%rd194, %rd192, %rd193;
	ld.global.u32 	%r469, [%rd194];
	setp.eq.s32 	%p48, %r469, 0;
	selp.u32 	%r470, 1, 0, %p48;
	ld.global.u32 	%r471, [%rd194+4];
	setp.eq.s32 	%p49, %r471, 0;
	selp.u32 	%r472, 1, 0, %p49;
	add.s32 	%r473, %r470, %r472;
	ld.global.u32 	%r474, [%rd194+8];
	setp.eq.s32 	%p50, %r474, 0;
	selp.u32 	%r475, 1, 0, %p50;
	add.s32 	%r476, %r473, %r475;
	ld.global.u32 	%r477, [%rd194+12];
	setp.eq.s32 	%p51, %r477, 0;
	selp.u32 	%r478, 1, 0, %p51;
	add.s32 	%r479, %r476, %r478;
	ld.global.u32 	%r480, [%rd194+16];
	setp.eq.s32 	%p52, %r480, 0;
	selp.u32 	%r481, 1, 0, %p52;
	add.s32 	%r482, %r479, %r481;
	ld.global.u32 	%r483, [%rd194+20];
	setp.eq.s32 	%p53, %r483, 0;
	selp.u32 	%r484, 1, 0, %p53;
	add.s32 	%r485, %r482, %r484;
	ld.global.u32 	%r486, [%rd194+24];
	setp.eq.s32 	%p54, %r486, 0;
	selp.u32 	%r487, 1, 0, %p54;
	add.s32 	%r488, %r485, %r487;
	ld.global.u32 	%r489, [%rd194+28];
	setp.eq.s32 	%p55, %r489, 0;
	selp.u32 	%r490, 1, 0, %p55;
	add.s32 	%r491, %r488, %r490;
	ld.global.u32 	%r492, [%rd194+32];
	setp.eq.s32 	%p56, %r492, 0;
	selp.u32 	%r493, 1, 0, %p56;
	add.s32 	%r494, %r491, %r493;
	ld.global.u32 	%r495, [%rd194+36];
	setp.eq.s32 	%p57, %r495, 0;
	selp.u32 	%r496, 1, 0, %p57;
	add.s32 	%r497, %r494, %r496;
	ld.global.u32 	%r498, [%rd194+40];
	setp.eq.s32 	%p58, %r498, 0;
	selp.u32 	%r499, 1, 0, %p58;
	add.s32 	%r500, %r497, %r499;
	ld.global.u32 	%r501, [%rd194+44];
	setp.eq.s32 	%p59, %r501, 0;
	selp.u32 	%r502, 1, 0, %p59;
	add.s32 	%r503, %r500, %r502;
	ld.global.u32 	%r504, [%rd194+48];
	setp.eq.s32 	%p60, %r504, 0;
	selp.u32 	%r505, 1, 0, %p60;
	add.s32 	%r506, %r503, %r505;
	ld.global.u32 	%r507, [%rd194+52];
	setp.eq.s32 	%p61, %r507, 0;
	selp.u32 	%r508, 1, 0, %p61;
	add.s32 	%r509, %r506, %r508;
	ld.global.u32 	%r510, [%rd194+56];
	setp.eq.s32 	%p62, %r510, 0;
	selp.u32 	%r511, 1, 0, %p62;
	add.s32 	%r512, %r509, %r511;
	ld.global.u32 	%r513, [%rd194+60];
	setp.eq.s32 	%p63, %r513, 0;
	selp.u32 	%r514, 1, 0, %p63;
	add.s32 	%r515, %r512, %r514;
	ld.global.u32 	%r516, [%rd194+64];
	setp.eq.s32 	%p64, %r516, 0;
	selp.u32 	%r517, 1, 0, %p64;
	add.s32 	%r518, %r515, %r517;
	ld.global.u32 	%r519, [%rd194+68];
	setp.eq.s32 	%p65, %r519, 0;
	selp.u32 	%r520, 1, 0, %p65;
	add.s32 	%r521, %r518, %r520;
	ld.global.u32 	%r522, [%rd194+72];
	setp.eq.s32 	%p66, %r522, 0;
	selp.u32 	%r523, 1, 0, %p66;
	add.s32 	%r524, %r521, %r523;
	ld.global.u32 	%r525, [%rd194+76];
	setp.eq.s32 	%p67, %r525, 0;
	selp.u32 	%r526, 1, 0, %p67;
	add.s32 	%r527, %r524, %r526;
	ld.global.u32 	%r528, [%rd194+80];
	setp.eq.s32 	%p68, %r528, 0;
	selp.u32 	%r529, 1, 0, %p68;
	add.s32 	%r530, %r527, %r529;
	ld.global.u32 	%r531, [%rd194+84];
	setp.eq.s32 	%p69, %r531, 0;
	selp.u32 	%r532, 1, 0, %p69;
	add.s32 	%r533, %r530, %r532;
	ld.global.u32 	%r534, [%rd194+88];
	setp.eq.s32 	%p70, %r534, 0;
	selp.u32 	%r535, 1, 0, %p70;
	add.s32 	%r536, %r533, %r535;
	ld.global.u32 	%r537, [%rd194+92];
	setp.eq.s32 	%p71, %r537, 0;
	selp.u32 	%r538, 1, 0, %p71;
	add.s32 	%r539, %r536, %r538;
	ld.global.u32 	%r540, [%rd194+96];
	setp.eq.s32 	%p72, %r540, 0;
	selp.u32 	%r541, 1, 0, %p72;
	add.s32 	%r542, %r539, %r541;
	ld.global.u32 	%r543, [%rd194+100];
	setp.eq.s32 	%p73, %r543, 0;
	selp.u32 	%r544, 1, 0, %p73;
	add.s32 	%r545, %r542, %r544;
	ld.global.u32 	%r546, [%rd194+104];
	setp.eq.s32 	%p74, %r546, 0;
	selp.u32 	%r547, 1, 0, %p74;
	add.s32 	%r548, %r545, %r547;
	ld.global.u32 	%r549, [%rd194+108];
	setp.eq.s32 	%p75, %r549, 0;
	selp.u32 	%r550, 1, 0, %p75;
	add.s32 	%r551, %r548, %r550;
	ld.global.u32 	%r552, [%rd194+112];
	setp.eq.s32 	%p76, %r552, 0;
	selp.u32 	%r553, 1, 0, %p76;
	add.s32 	%r554, %r551, %r553;
	ld.global.u32 	%r555, [%rd194+116];
	setp.eq.s32 	%p77, %r555, 0;
	selp.u32 	%r556, 1, 0, %p77;
	add.s32 	%r557, %r554, %r556;
	ld.global.u32 	%r558, [%rd194+120];
	setp.eq.s32 	%p78, %r558, 0;
	selp.u32 	%r559, 1, 0, %p78;
	add.s32 	%r560, %r557, %r559;
	ld.global.u32 	%r561, [%rd194+124];
	setp.eq.s32 	%p79, %r561, 0;
	selp.u32 	%r562, 1, 0, %p79;
	add.s32 	%r563, %r560, %r562;
	ld.global.u32 	%r564, [%rd194+128];
	setp.eq.s32 	%p80, %r564, 0;
	selp.u32 	%r565, 1, 0, %p80;
	add.s32 	%r566, %r563, %r565;
	ld.global.u32 	%r567, [%rd194+132];
	setp.eq.s32 	%p81, %r567, 0;
	selp.u32 	%r568, 1, 0, %p81;
	add.s32 	%r569, %r566, %r568;
	ld.global.u32 	%r570, [%rd194+136];
	setp.eq.s32 	%p82, %r570, 0;
	selp.u32 	%r571, 1, 0, %p82;
	add.s32 	%r572, %r569, %r571;
	ld.global.u32 	%r573, [%rd194+140];
	setp.eq.s32 	%p83, %r573, 0;
	selp.u32 	%r574, 1, 0, %p83;
	add.s32 	%r575, %r572, %r574;
	ld.global.u32 	%r576, [%rd194+144];
	setp.eq.s32 	%p84, %r576, 0;
	selp.u32 	%r577, 1, 0, %p84;
	add.s32 	%r578, %r575, %r577;
	ld.global.u32 	%r579, [%rd194+148];
	setp.eq.s32 	%p85, %r579, 0;
	selp.u32 	%r580, 1, 0, %p85;
	add.s32 	%r581, %r578, %r580;
	ld.global.u32 	%r582, [%rd194+152];
	setp.eq.s32 	%p86, %r582, 0;
	selp.u32 	%r583, 1, 0, %p86;
	add.s32 	%r584, %r581, %r583;
	ld.global.u32 	%r585, [%rd194+156];
	setp.eq.s32 	%p87, %r585, 0;
	selp.u32 	%r586, 1, 0, %p87;
	add.s32 	%r587, %r584, %r586;
	ld.global.u32 	%r588, [%rd194+160];
	setp.eq.s32 	%p88, %r588, 0;
	selp.u32 	%r589, 1, 0, %p88;
	add.s32 	%r590, %r587, %r589;
	ld.global.u32 	%r591, [%rd194+164];
	setp.eq.s32 	%p89, %r591, 0;
	selp.u32 	%r592, 1, 0, %p89;
	add.s32 	%r593, %r590, %r592;
	ld.global.u32 	%r594, [%rd194+168];
	setp.eq.s32 	%p90, %r594, 0;
	selp.u32 	%r595, 1, 0, %p90;
	add.s32 	%r596, %r593, %r595;
	ld.global.u32 	%r597, [%rd194+172];
	setp.eq.s32 	%p91, %r597, 0;
	selp.u32 	%r598, 1, 0, %p91;
	add.s32 	%r599, %r596, %r598;
	ld.global.u32 	%r600, [%rd194+176];
	setp.eq.s32 	%p92, %r600, 0;
	selp.u32 	%r601, 1, 0, %p92;
	add.s32 	%r602, %r599, %r601;
	ld.global.u32 	%r603, [%rd194+180];
	setp.eq.s32 	%p93, %r603, 0;
	selp.u32 	%r604, 1, 0, %p93;
	add.s32 	%r605, %r602, %r604;
	ld.global.u32 	%r606, [%rd194+184];
	setp.eq.s32 	%p94, %r606, 0;
	selp.u32 	%r607, 1, 0, %p94;
	add.s32 	%r608, %r605, %r607;
	ld.global.u32 	%r609, [%rd194+188];
	setp.eq.s32 	%p95, %r609, 0;
	selp.u32 	%r610, 1, 0, %p95;
	add.s32 	%r611, %r608, %r610;
	ld.global.u32 	%r612, [%rd194+192];
	setp.eq.s32 	%p96, %r612, 0;
	selp.u32 	%r613, 1, 0, %p96;
	add.s32 	%r614, %r611, %r613;
	ld.global.u32 	%r615, [%rd194+196];
	setp.eq.s32 	%p97, %r615, 0;
	selp.u32 	%r616, 1, 0, %p97;
	add.s32 	%r617, %r614, %r616;
	ld.global.u32 	%r618, [%rd194+200];
	setp.eq.s32 	%p98, %r618, 0;
	selp.u32 	%r619, 1, 0, %p98;
	add.s32 	%r620, %r617, %r619;
	ld.global.u32 	%r621, [%rd194+204];
	setp.eq.s32 	%p99, %r621, 0;
	selp.u32 	%r622, 1, 0, %p99;
	add.s32 	%r623, %r620, %r622;
	ld.global.u32 	%r624, [%rd194+208];
	setp.eq.s32 	%p100, %r624, 0;
	selp.u32 	%r625, 1, 0, %p100;
	add.s32 	%r626, %r623, %r625;
	ld.global.u32 	%r627, [%rd194+212];
	setp.eq.s32 	%p101, %r627, 0;
	selp.u32 	%r628, 1, 0, %p101;
	add.s32 	%r629, %r626, %r628;
	ld.global.u32 	%r630, [%rd194+216];
	setp.eq.s32 	%p102, %r630, 0;
	selp.u32 	%r631, 1, 0, %p102;
	add.s32 	%r632, %r629, %r631;
	ld.global.u32 	%r633, [%rd194+220];
	setp.eq.s32 	%p103, %r633, 0;
	selp.u32 	%r634, 1, 0, %p103;
	add.s32 	%r635, %r632, %r634;
	ld.global.u32 	%r636, [%rd194+224];
	setp.eq.s32 	%p104, %r636, 0;
	selp.u32 	%r637, 1, 0, %p104;
	add.s32 	%r638, %r635, %r637;
	ld.global.u32 	%r639, [%rd194+228];
	setp.eq.s32 	%p105, %r639, 0;
	selp.u32 	%r640, 1, 0, %p105;
	add.s32 	%r641, %r638, %r640;
	ld.global.u32 	%r642, [%rd194+232];
	setp.eq.s32 	%p106, %r642, 0;
	selp.u32 	%r643, 1, 0, %p106;
	add.s32 	%r644, %r641, %r643;
	ld.global.u32 	%r645, [%rd194+236];
	setp.eq.s32 	%p107, %r645, 0;
	selp.u32 	%r646, 1, 0, %p107;
	add.s32 	%r647, %r644, %r646;
	ld.global.u32 	%r648, [%rd194+240];
	setp.eq.s32 	%p108, %r648, 0;
	selp.u32 	%r649, 1, 0, %p108;
	add.s32 	%r650, %r647, %r649;
	ld.global.u32 	%r651, [%rd194+244];
	setp.eq.s32 	%p109, %r651, 0;
	selp.u32 	%r652, 1, 0, %p109;
	add.s32 	%r653, %r650, %r652;
	ld.global.u32 	%r654, [%rd194+248];
	setp.eq.s32 	%p110, %r654, 0;
	selp.u32 	%r655, 1, 0, %p110;
	add.s32 	%r656, %r653, %r655;
	ld.global.u32 	%r657, [%rd194+252];
	setp.eq.s32 	%p111, %r657, 0;
	selp.u32 	%r658, 1, 0, %p111;
	add.s32 	%r659, %r656, %r658;
	ld.global.u32 	%r660, [%rd194+256];
	setp.eq.s32 	%p112, %r660, 0;
	selp.u32 	%r661, 1, 0, %p112;
	add.s32 	%r662, %r659, %r661;
	ld.global.u32 	%r663, [%rd194+260];
	setp.eq.s32 	%p113, %r663, 0;
	selp.u32 	%r664, 1, 0, %p113;
	add.s32 	%r665, %r662, %r664;
	ld.global.u32 	%r666, [%rd194+264];
	setp.eq.s32 	%p114, %r666, 0;
	selp.u32 	%r667, 1, 0, %p114;
	add.s32 	%r668, %r665, %r667;
	ld.global.u32 	%r669, [%rd194+268];
	setp.eq.s32 	%p115, %r669, 0;
	selp.u32 	%r670, 1, 0, %p115;
	add.s32 	%r671, %r668, %r670;
	ld.global.u32 	%r672, [%rd194+272];
	setp.eq.s32 	%p116, %r672, 0;
	selp.u32 	%r673, 1, 0, %p116;
	add.s32 	%r674, %r671, %r673;
	ld.global.u32 	%r675, [%rd194+276];
	setp.eq.s32 	%p117, %r675, 0;
	selp.u32 	%r676, 1, 0, %p117;
	add.s32 	%r677, %r674, %r676;
	ld.global.u32 	%r678, [%rd194+280];
	setp.eq.s32 	%p118, %r678, 0;
	selp.u32 	%r679, 1, 0, %p118;
	add.s32 	%r680, %r677, %r679;
	ld.global.u32 	%r681, [%rd194+284];
	setp.eq.s32 	%p119, %r681, 0;
	selp.u32 	%r682, 1, 0, %p119;
	add.s32 	%r683, %r680, %r682;
	ld.global.u32 	%r684, [%rd194+288];
	setp.eq.s32 	%p120, %r684, 0;
	selp.u32 	%r685, 1, 0, %p120;
	add.s32 	%r686, %r683, %r685;
	ld.global.u32 	%r687, [%rd194+292];
	setp.eq.s32 	%p121, %r687, 0;
	selp.u32 	%r688, 1, 0, %p121;
	add.s32 	%r689, %r686, %r688;
	ld.global.u32 	%r690, [%rd194+296];
	setp.eq.s32 	%p122, %r690, 0;
	selp.u32 	%r691, 1, 0, %p122;
	add.s32 	%r692, %r689, %r691;
	ld.global.u32 	%r693, [%rd194+300];
	setp.eq.s32 	%p123, %r693, 0;
	selp.u32 	%r694, 1, 0, %p123;
	add.s32 	%r695, %r692, %r694;
	ld.global.u32 	%r696, [%rd194+304];
	setp.eq.s32 	%p124, %r696, 0;
	selp.u32 	%r697, 1, 0, %p124;
	add.s32 	%r698, %r695, %r697;
	ld.global.u32 	%r699, [%rd194+308];
	setp.eq.s32 	%p125, %r699, 0;
	selp.u32 	%r700, 1, 0, %p125;
	add.s32 	%r701, %r698, %r700;
	ld.global.u32 	%r702, [%rd194+312];
	setp.eq.s32 	%p126, %r702, 0;
	selp.u32 	%r703, 1, 0, %p126;
	add.s32 	%r704, %r701, %r703;
	ld.global.u32 	%r705, [%rd194+316];
	setp.eq.s32 	%p127, %r705, 0;
	selp.u32 	%r706, 1, 0, %p127;
	add.s32 	%r707, %r704, %r706;
	ld.global.u32 	%r708, [%rd194+320];
	setp.eq.s32 	%p128, %r708, 0;
	selp.u32 	%r709, 1, 0, %p128;
	add.s32 	%r710, %r707, %r709;
	st.global.u32 	[%rd194+324], %r710;
$L__BB1_40:
	ret;
$L__BB1_41:
	add.s32 	%r284, %r714, -1;
	shr.u32 	%r285, %r716, 2;
	xor.b32  	%r286, %r285, %r716;
	shl.b32 	%r287, %r727, 4;
	shl.b32 	%r288, %r286, 1;
	xor.b32  	%r289, %r287, %r288;
	xor.b32  	%r290, %r289, %r727;
	xor.b32  	%r21, %r290, %r286;
	add.s32 	%r291, %r715, %r21;
	add.s32 	%r292, %r291, 724874;
	cvt.rn.f32.u32 	%f5, %r292;
	fma.rn.f32 	%f6, %f5, 0f2F800000, 0f2F000000;
	cvt.rn.f32.s32 	%f7, %r284;
	mul.f32 	%f8, %f6, %f7;
	cvt.rzi.s32.f32 	%r293, %f8;
	ld.local.u32 	%r294, [%rd20+4];
	mul.wide.s32 	%rd25, %r293, 4;
	add.s64 	%rd26, %rd203, %rd25;
	ld.local.u32 	%r295, [%rd26];
	st.local.u32 	[%rd20+4], %r295;
	st.local.u32 	[%rd26], %r294;
	add.s32 	%r296, %r714, -2;
	shr.u32 	%r297, %r749, 2;
	xor.b32  	%r298, %r297, %r749;
	shl.b32 	%r299, %r21, 4;
	shl.b32 	%r300, %r298, 1;
	xor.b32  	%r301, %r299, %r300;
	xor.b32  	%r302, %r301, %r21;
	xor.b32  	%r22, %r302, %r298;
	add.s32 	%r303, %r715, %r22;
	add.s32 	%r304, %r303, 1087311;
	cvt.rn.f32.u32 	%f9, %r304;
	fma.rn.f32 	%f10, %f9, 0f2F800000, 0f2F000000;
	cvt.rn.f32.s32 	%f11, %r296;
	mul.f32 	%f12, %f10, %f11;
	cvt.rzi.s32.f32 	%r305, %f12;
	ld.local.u32 	%r306, [%rd20+8];
	mul.wide.s32 	%rd27, %r305, 4;
	add.s64 	%rd28, %rd203, %rd27;
	ld.local.u32 	%r307, [%rd28];
	st.local.u32 	[%rd20+8], %r307;
	st.local.u32 	[%rd28], %r306;
	add.s32 	%r308, %r714, -3;
	shr.u32 	%r309, %r748, 2;
	xor.b32  	%r310, %r309, %r748;
	shl.b32 	%r311, %r22, 4;
	shl.b32 	%r312, %r310, 1;
	xor.b32  	%r313, %r311, %r312;
	xor.b32  	%r314, %r313, %r22;
	xor.b32  	%r719, %r314, %r310;
	add.s32 	%r715, %r715, 1449748;
	add.s32 	%r315, %r719, %r715;
	cvt.rn.f32.u32 	%f13, %r315;
	fma.rn.f32 	%f14, %f13, 0f2F800000, 0f2F000000;
	cvt.rn.f32.s32 	%f15, %r308;
	mul.f32 	%f16, %f14, %f15;
	cvt.rzi.s32.f32 	%r316, %f16;
	ld.local.u32 	%r317, [%rd20+12];
	mul.wide.s32 	%rd29, %r316, 4;
	add.s64 	%rd30, %rd203, %rd29;
	ld.local.u32 	%r318, [%rd30];
	st.local.u32 	[%rd20+12], %r318;
	st.local.u32 	[%rd30], %r317;
	add.s32 	%r714, %r714, -4;
	add.s32 	%r713, %r713, 4;
	ld.local.u32 	%r712, [%rd20+16];
	add.s32 	%r722, %r722, 1449748;
	mov.u32 	%r716, %r727;
	mov.u32 	%r749, %r21;
	mov.u32 	%r748, %r22;
	mov.u32 	%r720, %r747;
	bra.uni 	$L__BB1_2;
$L__BB1_42:
	shr.u32 	%r333, %r749, 2;
	xor.b32  	%r334, %r333, %r749;
	shl.b32 	%r335, %r745, 4;
	shl.b32 	%r336, %r334, 1;
	xor.b32  	%r337, %r335, %r336;
	xor.b32  	%r338, %r337, %r745;
	xor.b32  	%r41, %r338, %r334;
	add.s32 	%r339, %r722, %r41;
	add.s32 	%r340, %r339, -724874;
	cvt.rn.f32.u32 	%f21, %r340;
	fma.rn.f32 	%f22, %f21, 0f2F800000, 0f2F000000;
	cvt.rn.f32.s32 	%f23, %r721;
	mul.f32 	%f24, %f22, %f23;
	cvt.rzi.s32.f32 	%r341, %f24;
	ld.local.u32 	%r342, [%rd202+-4];
	mul.wide.s32 	%rd33, %r341, 4;
	add.s64 	%rd34, %rd203, %rd33;
	ld.local.u32 	%r343, [%rd34];
	st.local.u32 	[%rd202+-4], %r343;
	st.local.u32 	[%rd34], %r342;
	shr.u32 	%r344, %r748, 2;
	xor.b32  	%r345, %r344, %r748;
	shl.b32 	%r346, %r41, 4;
	shl.b32 	%r347, %r345, 1;
	xor.b32  	%r348, %r346, %r347;
	xor.b32  	%r349, %r348, %r41;
	xor.b32  	%r42, %r349, %r345;
	add.s32 	%r350, %r722, %r42;
	add.s32 	%r351, %r350, -362437;
	cvt.rn.f32.u32 	%f25, %r351;
	fma.rn.f32 	%f26, %f25, 0f2F800000, 0f2F000000;
	add.s32 	%r352, %r721, -1;
	cvt.rn.f32.s32 	%f27, %r352;
	mul.f32 	%f28, %f26, %f27;
	cvt.rzi.s32.f32 	%r353, %f28;
	ld.local.u32 	%r354, [%rd202];
	mul.wide.s32 	%rd35, %r353, 4;
	add.s64 	%rd36, %rd203, %rd35;
	ld.local.u32 	%r355, [%rd36];
	st.local.u32 	[%rd202], %r355;
	st.local.u32 	[%rd36], %r354;
	shr.u32 	%r356, %r747, 2;
	xor.b32  	%r357, %r356, %r747;
	shl.b32 	%r358, %r42, 4;
	shl.b32 	%r359, %r357, 1;
	xor.b32  	%r360, %r358, %r359;
	xor.b32  	%r361, %r360, %r42;
	xor.b32  	%r727, %r361, %r357;
	add.s32 	%r362, %r722, %r727;
	cvt.rn.f32.u32 	%f29, %r362;
	fma.rn.f32 	%f30, %f29, 0f2F800000, 0f2F000000;
	add.s32 	%r363, %r721, -2;
	cvt.rn.f32.s32 	%f31, %r363;
	mul.f32 	%f32, %f30, %f31;
	cvt.rzi.s32.f32 	%r364, %f32;
	ld.local.u32 	%r365, [%rd202+4];
	mul.wide.s32 	%rd37, %r364, 4;
	add.s64 	%rd38, %rd203, %rd37;
	ld.local.u32 	%r366, [%rd38];
	st.local.u32 	[%rd202+4], %r366;
	st.local.u32 	[%rd38], %r365;
	add.s32 	%r722, %r722, 1449748;
	add.s64 	%rd202, %rd202, 16;
	add.s32 	%r721, %r721, -4;
	mov.u32 	%r749, %r745;
	mov.u32 	%r748, %r41;
	mov.u32 	%r747, %r42;
	mov.u32 	%r716, %r746;
	bra.uni 	$L__BB1_4;
$L__BB1_43:
	st.global.u32 	[%rd8], %r76;
	mov.u32 	%r745, %r55;
	mov.u32 	%r746, %r52;
	mov.u32 	%r747, %r51;
	mov.u32 	%r748, %r50;
	mov.u32 	%r749, %r49;
	bra.uni 	$L__BB1_38;

}


// ===== COMPILED SASS (sm_100) =====

	.target	sm_100

	.elftype	@"ET_EXEC"


//--------------------- .note.nv.tkinfo           --------------------------
	.section	.note.nv.tkinfo,"",@"SHT_NOTE"
	.sectionflags	@"SHF_NOTE_NV_TKINFO"
	.tkinfo
        /*0018*/ 	.word	0x00000002
        /*0030*/ 	.string	""
        /*0030*/ 	.string	"ptxas"
        /*0030*/ 	.string	"Cuda compilation tools, release 13.0, V13.0.88"
        /*0030*/ 	.string	"Build cuda_13.0.r13.0/compiler.36424714_0"
        /*0030*/ 	.string	"-arch sm_100 -m 64 "



//--------------------- .note.nv.cuinfo           --------------------------
	.section	.note.nv.cuinfo,"",@"SHT_NOTE"
	.sectionflags	@"SHF_NOTE_NV_CUINFO"
        /*0018*/ 	.short	0x0002
        /*001a*/ 	.short	0x0064
        /*001c*/ 	.short	0x0082
	.zero		2


//--------------------- .nv.info                  --------------------------
	.section	.nv.info,"",@"SHT_CUDA_INFO"
	.align	4


	//----- nvinfo : EIATTR_REGCOUNT
	.align		4
        /*0000*/ 	.byte	0x04, 0x2f
        /*0002*/ 	.short	(.L_10 - .L_9)
	.align		4
.L_9:
        /*0004*/ 	.word	index@(_Z32generate_first_population_kernelPA9_KiP10Individual)
        /*0008*/ 	.word	0x00000020


	//----- nvinfo : EIATTR_FRAME_SIZE
	.align		4
.L_10:
        /*000c*/ 	.byte	0x04, 0x11
        /*000e*/ 	.short	(.L_12 - .L_11)
	.align		4
.L_11:
        /*0010*/ 	.word	index@(_Z32generate_first_population_kernelPA9_KiP10Individual)
        /*0014*/ 	.word	0x00000150


	//----- nvinfo : EIATTR_REGCOUNT
	.align		4
.L_12:
        /*0018*/ 	.byte	0x04, 0x2f
        /*001a*/ 	.short	(.L_14 - .L_13)
	.align		4
.L_13:
        /*001c*/ 	.word	index@(_Z28create_new_population_kernelPA9_KiPK10IndividualPS2_f)
        /*0020*/ 	.word	0x00000028


	//----- nvinfo : EIATTR_FRAME_SIZE
	.align		4
.L_14:
        /*0024*/ 	.byte	0x04, 0x11
        /*0026*/ 	.short	(.L_16 - .L_15)
	.align		4
.L_15:
        /*0028*/ 	.word	index@(_Z28create_new_population_kernelPA9_KiPK10IndividualPS2_f)
        /*002c*/ 	.word	0x00000158


	//----- nvinfo : EIATTR_MIN_STACK_SIZE
	.align		4
.L_16:
        /*0030*/ 	.byte	0x04, 0x12
        /*0032*/ 	.short	(.L_18 - .L_17)
	.align		4
.L_17:
        /*0034*/ 	.word	index@(_Z28create_new_population_kernelPA9_KiPK10IndividualPS2_f)
        /*0038*/ 	.word	0x00000158


	//----- nvinfo : EIATTR_MIN_STACK_SIZE
	.align		4
.L_18:
        /*003c*/ 	.byte	0x04, 0x12
        /*003e*/ 	.short	(.L_20 - .L_19)
	.align		4
.L_19:
        /*0040*/ 	.word	index@(_Z32generate_first_population_kernelPA9_KiP10Individual)
        /*0044*/ 	.word	0x00000150
.L_20:


//--------------------- .nv.compat                --------------------------
	.section	.nv.compat,"",@"SHT_CUDA_COMPAT_INFO"
	.align	4
        /*0000*/ 	.byte	0x02, 0x09, 0x00, 0x00, 0x02, 0x02, 0x01, 0x00, 0x02, 0x05, 0x05, 0x00, 0x03, 0x07, 0x01, 0x01
        /*0010*/ 	.byte	0x02, 0x03, 0x00, 0x00, 0x02, 0x06, 0x01, 0x00, 0x04, 0x0b, 0x08, 0x00, 0x01, 0x00, 0x00, 0x00
        /*0020*/ 	.byte	0x00, 0x00, 0x00, 0x00


//--------------------- .nv.info._Z28create_new_population_kernelPA9_KiPK10IndividualPS2_f --------------------------
	.section	.nv.info._Z28create_new_population_kernelPA9_KiPK10IndividualPS2_f,"",@"SHT_CUDA_INFO"
	.sectionflags	@""
	.align	4


	//----- nvinfo : EIATTR_CUDA_API_VERSION
	.align		4
        /*0000*/ 	.byte	0x04, 0x37
        /*0002*/ 	.short	(.L_22 - .L_21)
.L_21:
        /*0004*/ 	.word	0x00000082


	//----- nvinfo : EIATTR_KPARAM_INFO
	.align		4
.L_22:
        /*0008*/ 	.byte	0x04, 0x17
        /*000a*/ 	.short	(.L_24 - .L_23)
.L_23:
        /*000c*/ 	.word	0x00000000
        /*0010*/ 	.short	0x0003
        /*0012*/ 	.short	0x0018
        /*0014*/ 	.byte	0x00, 0xf0, 0x11, 0x00


	//----- nvinfo : EIATTR_KPARAM_INFO
	.align		4
.L_24:
        /*0018*/ 	.byte	0x04, 0x17
        /*001a*/ 	.short	(.L_26 - .L_25)
.L_25:
        /*001c*/ 	.word	0x00000000
        /*0020*/ 	.short	0x0002
        /*0022*/ 	.short	0x0010
        /*0024*/ 	.byte	0x00, 0xf5, 0x21, 0x00


	//----- nvinfo : EIATTR_KPARAM_INFO
	.align		4
.L_26:
        /*0028*/ 	.byte	0x04, 0x17
        /*002a*/ 	.short	(.L_28 - .L_27)
.L_27:
        /*002c*/ 	.word	0x00000000
        /*0030*/ 	.short	0x0001
        /*0032*/ 	.short	0x0008
        /*0034*/ 	.byte	0x00, 0xf5, 0x21, 0x00


	//----- nvinfo : EIATTR_KPARAM_INFO
	.align		4
.L_28:
        /*0038*/ 	.byte	0x04, 0x17
        /*003a*/ 	.short	(.L_30 - .L_29)
.L_29:
        /*003c*/ 	.word	0x00000000
        /*0040*/ 	.short	0x0000
        /*0042*/ 	.short	0x0000
        /*0044*/ 	.byte	0x00, 0xf5, 0x21, 0x00


	//----- nvinfo : EIATTR_SPARSE_MMA_MASK
	.align		4
.L_30:
        /*0048*/ 	.byte	0x03, 0x50
        /*004a*/ 	.short	0x0000


	//----- nvinfo : EIATTR_MAXREG_COUNT
	.align		4
        /*004c*/ 	.byte	0x03, 0x1b
        /*004e*/ 	.short	0x00ff


	//----- nvinfo : EIATTR_MERCURY_ISA_VERSION
	.align		4
        /*0050*/ 	.byte	0x03, 0x5f
        /*0052*/ 	.short	0x0101


	//----- nvinfo : EIATTR_VRC_CTA_INIT_COUNT
	.align		4
        /*0054*/ 	.byte	0x02, 0x4a
	.zero		1
	.zero		1


	//----- nvinfo : EIATTR_EXIT_INSTR_OFFSETS
	.align		4
        /*0058*/ 	.byte	0x04, 0x1c
        /*005a*/ 	.short	(.L_32 - .L_31)


	//   ....[0]....
.L_31:
        /*005c*/ 	.word	0x00000090


	//   ....[1]....
        /*0060*/ 	.word	0x000054b0


	//----- nvinfo : EIATTR_CRS_STACK_SIZE
	.align		4
.L_32:
        /*0064*/ 	.byte	0x04, 0x1e
        /*0066*/ 	.short	(.L_34 - .L_33)
.L_33:
        /*0068*/ 	.word	0x00000000


	//----- nvinfo : EIATTR_CBANK_PARAM_SIZE
	.align		4
.L_34:
        /*006c*/ 	.byte	0x03, 0x19
        /*006e*/ 	.short	0x001c


	//----- nvinfo : EIATTR_PARAM_CBANK
	.align		4
        /*0070*/ 	.byte	0x04, 0x0a
        /*0072*/ 	.short	(.L_36 - .L_35)
	.align		4
.L_35:
        /*0074*/ 	.word	index@(.nv.constant0._Z28create_new_population_kernelPA9_KiPK10IndividualPS2_f)
        /*0078*/ 	.short	0x0380
        /*007a*/ 	.short	0x001c


	//----- nvinfo : EIATTR_SW_WAR
	.align		4
.L_36:
        /*007c*/ 	.byte	0x04, 0x36
        /*007e*/ 	.short	(.L_38 - .L_37)
.L_37:
        /*0080*/ 	.word	0x00000008
.L_38:


//--------------------- .nv.info._Z32generate_first_population_kernelPA9_KiP10Individual --------------------------
	.section	.nv.info._Z32generate_first_population_kernelPA9_KiP10Individual,"",@"SHT_CUDA_INFO"
	.sectionflags	@""
	.align	4


	//----- nvinfo : EIATTR_CUDA_API_VERSION
	.align		4
        /*0000*/ 	.byte	0x04, 0x37
        /*0002*/ 	.short	(.L_40 - .L_39)
.L_39:
        /*0004*/ 	.word	0x00000082


	//----- nvinfo : EIATTR_KPARAM_INFO
	.align		4
.L_40:
        /*0008*/ 	.byte	0x04, 0x17
        /*000a*/ 	.short	(.L_42 - .L_41)
.L_41:
        /*000c*/ 	.word	0x00000000
        /*0010*/ 	.short	0x0001
        /*0012*/ 	.short	0x0008
        /*0014*/ 	.byte	0x00, 0xf5, 0x21, 0x00


	//----- nvinfo : EIATTR_KPARAM_INFO
	.align		4
.L_42:
        /*0018*/ 	.byte	0x04, 0x17
        /*001a*/ 	.short	(.L_44 - .L_43)
.L_43:
        /*001c*/ 	.word	0x00000000
        /*0020*/ 	.short	0x0000
        /*0022*/ 	.short	0x0000
        /*0024*/ 	.byte	0x00, 0xf5, 0x21, 0x00


	//----- nvinfo : EIATTR_SPARSE_MMA_MASK
	.align		4
.L_44:
        /*0028*/ 	.byte	0x03, 0x50
        /*002a*/ 	.short	0x0000


	//----- nvinfo : EIATTR_MAXREG_COUNT
	.align		4
        /*002c*/ 	.byte	0x03, 0x1b
        /*002e*/ 	.short	0x00ff


	//----- nvinfo : EIATTR_MERCURY_ISA_VERSION
	.align		4
        /*0030*/ 	.byte	0x03, 0x5f
        /*0032*/ 	.short	0x0101


	//----- nvinfo : EIATTR_VRC_CTA_INIT_COUNT
	.align		4
        /*0034*/ 	.byte	0x02, 0x4a
	.zero		1
	.zero		1


	//----- nvinfo : EIATTR_EXIT_INSTR_OFFSETS
	.align		4
        /*0038*/ 	.byte	0x04, 0x1c
        /*003a*/ 	.short	(.L_46 - .L_45)


	//   ....[0]....
.L_45:
        /*003c*/ 	.word	0x00000070


	//   ....[1]....
        /*0040*/ 	.word	0x00003e80


	//----- nvinfo : EIATTR_CRS_STACK_SIZE
	.align		4
.L_46:
        /*0044*/ 	.byte	0x04, 0x1e
        /*0046*/ 	.short	(.L_48 - .L_47)
.L_47:
        /*0048*/ 	.word	0x00000000


	//----- nvinfo : EIATTR_CBANK_PARAM_SIZE
	.align		4
.L_48:
        /*004c*/ 	.byte	0x03, 0x19
        /*004e*/ 	.short	0x0010


	//----- nvinfo : EIATTR_PARAM_CBANK
	.align		4
        /*0050*/ 	.byte	0x04, 0x0a
        /*0052*/ 	.short	(.L_50 - .L_49)
	.align		4
.L_49:
        /*0054*/ 	.word	index@(.nv.constant0._Z32generate_first_population_kernelPA9_KiP10Individual)
        /*0058*/ 	.short	0x0380
        /*005a*/ 	.short	0x0010


	//----- nvinfo : EIATTR_SW_WAR
	.align		4
.L_50:
        /*005c*/ 	.byte	0x04, 0x36
        /*005e*/ 	.short	(.L_52 - .L_51)
.L_51:
        /*0060*/ 	.word	0x00000008
.L_52:


//--------------------- .nv.callgraph             --------------------------
	.section	.nv.callgraph,"",@"SHT_CUDA_CALLGRAPH"
	.align	4
	.sectionentsize	8
	.align		4
        /*0000*/ 	.word	0x00000000
	.align		4
        /*0004*/ 	.word	0xffffffff
	.align		4
        /*0008*/ 	.word	0x00000000
	.align		4
        /*000c*/ 	.word	0xfffffffe
	.align		4
        /*0010*/ 	.word	0x00000000
	.align		4
        /*0014*/ 	.word	0xfffffffd
	.align		4
        /*0018*/ 	.word	0x00000000
	.align		4
        /*001c*/ 	.word	0xfffffffc


//--------------------- .nv.constant4             --------------------------
	.section	.nv.constant4,"a",@progbits
	.align	8
	.align		8
.nv.constant4:
        /*0000*/ 	.dword	precalc_xorwow_matrix
	.align		8
        /*0008*/ 	.dword	precalc_xorwow_offset_matrix
	.align		8
        /*0010*/ 	.dword	mrg32k3aM1
	.align		8
        /*0018*/ 	.dword	mrg32k3aM2
	.align		8
        /*0020*/ 	.dword	mrg32k3aM1SubSeq
	.align		8
        /*0028*/ 	.dword	mrg32k3aM2SubSeq
	.align		8
        /*0030*/ 	.dword	mrg32k3aM1Seq
	.align		8
        /*0038*/ 	.dword	mrg32k3aM2Seq


//--------------------- .nv.constant3             --------------------------
	.section	.nv.constant3,"a",@progbits
	.align	8
.nv.constant3:
	.type		__cr_lgamma_table,@object
	.size		__cr_lgamma_table,(.L_8 - __cr_lgamma_table)
__cr_lgamma_table:
        /*0000*/ 	.byte	0x00, 0x00, 0x00, 0x00, 0x00, 0x00, 0x00, 0x00, 0x00, 0x00, 0x00, 0x00, 0x00, 0x00, 0x00, 0x00
        /*0010*/ 	.byte	0xef, 0x39, 0xfa, 0xfe, 0x42, 0x2e, 0xe6, 0x3f, 0x02, 0x20, 0x2a, 0xfa, 0x0b, 0xab, 0xfc, 0x3f
        /*0020*/ 	.byte	0xf9, 0x2c, 0x92, 0x7c, 0xa7, 0x6c, 0x09, 0x40, 0xc9, 0x79, 0x44, 0x3c, 0x64, 0x26, 0x13, 0x40
        /*0030*/ 	.byte	0xca, 0x01, 0xcf, 0x3a, 0x27, 0x51, 0x1a, 0x40, 0x30, 0xcc, 0x2d, 0xf3, 0xe1, 0x0c, 0x21, 0x40
        /*0040*/ 	.byte	0x0d, 0xb7, 0xfc, 0x82, 0x8e, 0x35, 0x25, 0x40
.L_8:


//--------------------- .text._Z28create_new_population_kernelPA9_KiPK10IndividualPS2_f --------------------------
	.section	.text._Z28create_new_population_kernelPA9_KiPK10IndividualPS2_f,"ax",@progbits
	.align	128
        .global         _Z28create_new_population_kernelPA9_KiPK10IndividualPS2_f
        .type           _Z28create_new_population_kernelPA9_KiPK10IndividualPS2_f,@function
        .size           _Z28create_new_population_kernelPA9_KiPK10IndividualPS2_f,(.L_x_35 - _Z28create_new_population_kernelPA9_KiPK10IndividualPS2_f)
        .other          _Z28create_new_population_kernelPA9_KiPK10IndividualPS2_f,@"STO_CUDA_ENTRY STV_DEFAULT"
_Z28create_new_population_kernelPA9_KiPK10IndividualPS2_f:
.text._Z28create_new_population_kernelPA9_KiPK10IndividualPS2_f:
[----:B------:R-:W0:Y:S01]  /*0000*/  LDC R1, c[0x0][0x37c] ;  /* 0x0000df00ff017b82 */ /* 0x000e220000000800 */
[----:B------:R-:W1:Y:S07]  /*0010*/  S2R R15, SR_TID.X ;  /* 0x00000000000f7919 */ /* 0x000e6e0000002100 */
[----:B------:R-:W2:Y:S01]  /*0020*/  S2UR UR5, SR_CTAID.X ;  /* 0x00000000000579c3 */ /* 0x000ea20000002500 */
[----:B------:R-:W1:Y:S01]  /*0030*/  LDCU UR4, c[0x0][0x360] ;  /* 0x00006c00ff0477ac */ /* 0x000e620008000800 */
[----:B0-----:R-:W-:-:S04]  /*0040*/  VIADD R1, R1, 0xfffffea8 ;  /* 0xfffffea801017836 */ /* 0x001fc80000000000 */
[----:B------:R-:W-:Y:S02]  /*0050*/  IMAD.MOV.U32 R0, RZ, RZ, R1 ;  /* 0x000000ffff007224 */ /* 0x000fe400078e0001 */
[----:B--2---:R-:W-:-:S04]  /*0060*/  IMAD.U32 R24, RZ, RZ, UR5 ;  /* 0x00000005ff187e24 */ /* 0x004fc8000f8e00ff */
[----:B-1----:R-:W-:-:S05]  /*0070*/  IMAD R6, R24, UR4, R15 ;  /* 0x0000000418067c24 */ /* 0x002fca000f8e020f */
[----:B------:R-:W-:-:S13]  /*0080*/  ISETP.GT.AND P0, PT, R6, 0x1f3, PT ;  /* 0x000001f30600780c */ /* 0x000fda0003f04270 */
[----:B------:R-:W-:Y:S05]  /*0090*/  @P0 EXIT ;  /* 0x000000000000094d */ /* 0x000fea0003800000 */
[----:B------:R-:W0:Y:S01]  /*00a0*/  LDC.64 R2, c[0x0][0x380] ;  /* 0x0000e000ff027b82 */ /* 0x000e220000000a00 */
[----:B------:R-:W0:Y:S07]  /*00b0*/  LDCU.64 UR8, c[0x0][0x358] ;  /* 0x00006b00ff0877ac */ /* 0x000e2e0008000a00 */
[----:B------:R-:W1:Y:S01]  /*00c0*/  LDC.64 R4, c[0x0][0x390] ;  /* 0x0000e400ff047b82 */ /* 0x000e620000000a00 */
[----:B0-----:R-:W2:Y:S01]  /*00d0*/  LDG.E R7, desc[UR8][R2.64] ;  /* 0x0000000802077981 */ /* 0x001ea2000c1e1900 */
[----:B-1----:R-:W-:-:S05]  /*00e0*/  IMAD.WIDE R4, R6, 0x148, R4 ;  /* 0x0000014806047825 */ /* 0x002fca00078e0204 */
[----:B--2---:R0:W-:Y:S04]  /*00f0*/  STG.E desc[UR8][R4.64], R7 ;  /* 0x0000000704007986 */ /* 0x0041e8000c101908 */
[----:B------:R-:W2:Y:S04]  /*0100*/  LDG.E R9, desc[UR8][R2.64+0x4] ;  /* 0x0000040802097981 */ /* 0x000ea8000c1e1900 */
[----:B--2---:R1:W-:Y:S04]  /*0110*/  STG.E desc[UR8][R4.64+0x4], R9 ;  /* 0x0000040904007986 */ /* 0x0043e8000c101908 */
[----:B------:R-:W2:Y:S04]  /*0120*/  LDG.E R11, desc[UR8][R2.64+0x8] ;  /* 0x00000808020b7981 */ /* 0x000ea8000c1e1900 */
[----:B--2---:R2:W-:Y:S04]  /*0130*/  STG.E desc[UR8][R4.64+0x8], R11 ;  /* 0x0000080b04007986 */ /* 0x0045e8000c101908 */
[----:B------:R-:W3:Y:S04]  /*0140*/  LDG.E R13, desc[UR8][R2.64+0xc] ;  /* 0x00000c08020d7981 */ /* 0x000ee8000c1e1900 */
[----:B---3--:R3:W-:Y:S04]  /*0150*/  STG.E desc[UR8][R4.64+0xc], R13 ;  /* 0x00000c0d04007986 */ /* 0x0087e8000c101908 */
[----:B------:R-:W4:Y:S04]  /*0160*/  LDG.E R17, desc[UR8][R2.64+0x10] ;  /* 0x0000100802117981 */ /* 0x000f28000c1e1900 */
[----:B----4-:R4:W-:Y:S04]  /*0170*/  STG.E desc[UR8][R4.64+0x10], R17 ;  /* 0x0000101104007986 */ /* 0x0109e8000c101908 */
[----:B------:R-:W5:Y:S04]  /*0180*/  LDG.E R19, desc[UR8][R2.64+0x14] ;  /* 0x0000140802137981 */ /* 0x000f68000c1e1900 */
[----:B-----5:R5:W-:Y:S04]  /*0190*/  STG.E desc[UR8][R4.64+0x14], R19 ;  /* 0x0000141304007986 */ /* 0x020be8000c101908 */
[----:B0-----:R-:W2:Y:S04]  /*01a0*/  LDG.E R7, desc[UR8][R2.64+0x18] ;  /* 0x0000180802077981 */ /* 0x001ea8000c1e1900 */
[----:B--2---:R0:W-:Y:S04]  /*01b0*/  STG.E desc[UR8][R4.64+0x18], R7 ;  /* 0x0000180704007986 */ /* 0x0041e8000c101908 */
[----:B-1----:R-:W2:Y:S04]  /*01c0*/  LDG.E R9, desc[UR8][R2.64+0x1c] ;  /* 0x00001c0802097981 */ /* 0x002ea8000c1e1900 */
[----:B--2---:R1:W-:Y:S04]  /*01d0*/  STG.E desc[UR8][R4.64+0x1c], R9 ;  /* 0x00001c0904007986 */ /* 0x0043e8000c101908 */
[----:B------:R-:W2:Y:S04]  /*01e0*/  LDG.E R11, desc[UR8][R2.64+0x20] ;  /* 0x00002008020b7981 */ /* 0x000ea8000c1e1900 */
[----:B--2---:R2:W-:Y:S04]  /*01f0*/  STG.E desc[UR8][R4.64+0x20], R11 ;  /* 0x0000200b04007986 */ /* 0x0045e8000c101908 */
[----:B---3--:R-:W3:Y:S04]  /*0200*/  LDG.E R13, desc[UR8][R2.64+0x24] ;  /* 0x00002408020d7981 */ /* 0x008ee8000c1e1900 */
[----:B---3--:R3:W-:Y:S04]  /*0210*/  STG.E desc[UR8][R4.64+0x24], R13 ;  /* 0x0000240d04007986 */ /* 0x0087e8000c101908 */
[----:B----4-:R-:W4:Y:S04]  /*0220*/  LDG.E R17, desc[UR8][R2.64+0x28] ;  /* 0x0000280802117981 */ /* 0x010f28000c1e1900 */
[----:B----4-:R4:W-:Y:S04]  /*0230*/  STG.E desc[UR8][R4.64+0x28], R17 ;  /* 0x0000281104007986 */ /* 0x0109e8000c101908 */
[----:B-----5:R-:W5:Y:S04]  /*0240*/  LDG.E R19, desc[UR8][R2.64+0x2c] ;  /* 0x00002c0802137981 */ /* 0x020f68000c1e1900 */
        /* <DEDUP_REMOVED lines=114> */
[----:B--2---:R-:W-:Y:S04]  /*0970*/  STG.E desc[UR8][R4.64+0x110], R11 ;  /* 0x0001100b04007986 */ /* 0x004fe8000c101908 */
[----:B---3--:R-:W2:Y:S04]  /*0980*/  LDG.E R13, desc[UR8][R2.64+0x114] ;  /* 0x00011408020d7981 */ /* 0x008ea8000c1e1900 */
[----:B--2---:R2:W-:Y:S04]  /*0990*/  STG.E desc[UR8][R4.64+0x114], R13 ;  /* 0x0001140d04007986 */ /* 0x0045e8000c101908 */
[----:B----4-:R-:W3:Y:S04]  /*09a0*/  LDG.E R17, desc[UR8][R2.64+0x118] ;  /* 0x0001180802117981 */ /* 0x010ee8000c1e1900 */
[----:B---3--:R3:W-:Y:S04]  /*09b0*/  STG.E desc[UR8][R4.64+0x118], R17 ;  /* 0x0001181104007986 */ /* 0x0087e8000c101908 */
[----:B-----5:R-:W4:Y:S04]  /*09c0*/  LDG.E R19, desc[UR8][R2.64+0x11c] ;  /* 0x00011c0802137981 */ /* 0x020f28000c1e1900 */
[----:B----4-:R4:W-:Y:S04]  /*09d0*/  STG.E desc[UR8][R4.64+0x11c], R19 ;  /* 0x00011c1304007986 */ /* 0x0109e8000c101908 */
[----:B0-----:R-:W5:Y:S04]  /*09e0*/  LDG.E R7, desc[UR8][R2.64+0x120] ;  /* 0x0001200802077981 */ /* 0x001f68000c1e1900 */
[----:B-----5:R0:W-:Y:S04]  /*09f0*/  STG.E desc[UR8][R4.64+0x120], R7 ;  /* 0x0001200704007986 */ /* 0x0201e8000c101908 */
[----:B-1----:R-:W5:Y:S04]  /*0a00*/  LDG.E R9, desc[UR8][R2.64+0x124] ;  /* 0x0001240802097981 */ /* 0x002f68000c1e1900 */
[----:B-----5:R1:W-:Y:S04]  /*0a10*/  STG.E desc[UR8][R4.64+0x124], R9 ;  /* 0x0001240904007986 */ /* 0x0203e8000c101908 */
[----:B------:R-:W5:Y:S04]  /*0a20*/  LDG.E R21, desc[UR8][R2.64+0x128] ;  /* 0x0001280802157981 */ /* 0x000f68000c1e1900 */
[----:B-----5:R-:W-:Y:S04]  /*0a30*/  STG.E desc[UR8][R4.64+0x128], R21 ;  /* 0x0001281504007986 */ /* 0x020fe8000c101908 */
[----:B--2---:R-:W2:Y:S04]  /*0a40*/  LDG.E R13, desc[UR8][R2.64+0x12c] ;  /* 0x00012c08020d7981 */ /* 0x004ea8000c1e1900 */
[----:B--2---:R-:W-:Y:S04]  /*0a50*/  STG.E desc[UR8][R4.64+0x12c], R13 ;  /* 0x00012c0d04007986 */ /* 0x004fe8000c101908 */
[----:B---3--:R-:W2:Y:S04]  /*0a60*/  LDG.E R17, desc[UR8][R2.64+0x130] ;  /* 0x0001300802117981 */ /* 0x008ea8000c1e1900 */
[----:B--2---:R-:W-:Y:S04]  /*0a70*/  STG.E desc[UR8][R4.64+0x130], R17 ;  /* 0x0001301104007986 */ /* 0x004fe8000c101908 */
[----:B----4-:R-:W2:Y:S04]  /*0a80*/  LDG.E R19, desc[UR8][R2.64+0x134] ;  /* 0x0001340802137981 */ /* 0x010ea8000c1e1900 */
[----:B--2---:R-:W-:Y:S04]  /*0a90*/  STG.E desc[UR8][R4.64+0x134], R19 ;  /* 0x0001341304007986 */ /* 0x004fe8000c101908 */
[----:B0-----:R-:W2:Y:S01]  /*0aa0*/  LDG.E R7, desc[UR8][R2.64+0x138] ;  /* 0x0001380802077981 */ /* 0x001ea2000c1e1900 */
[----:B-1----:R-:W-:-:S05]  /*0ab0*/  HFMA2 R9, -RZ, RZ, 0, 5.9604644775390625e-08 ;  /* 0x00000001ff097431 */ /* 0x002fca00000001ff */
[----:B------:R0:W-:Y:S02]  /*0ac0*/  STL [R0+0x4], R9 ;  /* 0x0000040900007387 */ /* 0x0001e40000100800 */
[----:B0-----:R-:W-:Y:S02]  /*0ad0*/  HFMA2 R9, -RZ, RZ, 0, 5.36441802978515625e-07 ;  /* 0x00000009ff097431 */ /* 0x001fe400000001ff */
[----:B------:R-:W-:-:S03]  /*0ae0*/  IMAD.MOV.U32 R27, RZ, RZ, 0xb ;  /* 0x0000000bff1b7424 */ /* 0x000fc600078e00ff */
[----:B------:R0:W-:Y:S02]  /*0af0*/  STL [R0+0x24], R9 ;  /* 0x0000240900007387 */ /* 0x0001e40000100800 */
[----:B0-----:R-:W-:Y:S02]  /*0b00*/  IMAD.MOV.U32 R9, RZ, RZ, 0x13 ;  /* 0x00000013ff097424 */ /* 0x001fe400078e00ff */
[----:B------:R0:W-:Y:S04]  /*0b10*/  STL [R0+0x2c], R27 ;  /* 0x00002c1b00007387 */ /* 0x0001e80000100800 */
[----:B------:R1:W-:Y:S01]  /*0b20*/  STL [R0+0x4c], R9 ;  /* 0x00004c0900007387 */ /* 0x0003e20000100800 */
[----:B0-----:R-:W-:Y:S02]  /*0b30*/  MOV R27, 0x15 ;  /* 0x00000015001b7802 */ /* 0x001fe40000000f00 */
[----:B-1----:R-:W-:-:S03]  /*0b40*/  MOV R9, 0x1d ;  /* 0x0000001d00097802 */ /* 0x002fc60000000f00 */
[----:B------:R0:W-:Y:S04]  /*0b50*/  STL [R0+0x54], R27 ;  /* 0x0000541b00007387 */ /* 0x0001e80000100800 */
[----:B------:R1:W-:Y:S01]  /*0b60*/  STL [R0+0x74], R9 ;  /* 0x0000740900007387 */ /* 0x0003e20000100800 */
[----:B------:R-:W-:Y:S02]  /*0b70*/  IMAD.MOV.U32 R13, RZ, RZ, 0x3 ;  /* 0x00000003ff0d7424 */ /* 0x000fe400078e00ff */
[----:B0-----:R-:W-:Y:S02]  /*0b80*/  IMAD.MOV.U32 R27, RZ, RZ, 0x1f ;  /* 0x0000001fff1b7424 */ /* 0x001fe400078e00ff */
[----:B-1----:R-:W-:-:S03]  /*0b90*/  IMAD.MOV.U32 R9, RZ, RZ, 0x27 ;  /* 0x00000027ff097424 */ /* 0x002fc600078e00ff */
[----:B------:R0:W-:Y:S04]  /*0ba0*/  STL [R0+0x7c], R27 ;  /* 0x00007c1b00007387 */ /* 0x0001e80000100800 */
[----:B------:R1:W-:Y:S01]  /*0bb0*/  STL [R0+0x9c], R9 ;  /* 0x00009c0900007387 */ /* 0x0003e20000100800 */
[----:B------:R-:W-:-:S03]  /*0bc0*/  IMAD.MOV.U32 R17, RZ, RZ, 0x4 ;  /* 0x00000004ff117424 */ /* 0x000fc600078e00ff */
[----:B------:R3:W-:Y:S01]  /*0bd0*/  STL [R0+0xc], R13 ;  /* 0x00000c0d00007387 */ /* 0x0007e20000100800 */
[----:B0-----:R-:W-:Y:S01]  /*0be0*/  HFMA2 R27, -RZ, RZ, 0, 2.443790435791015625e-06 ;  /* 0x00000029ff1b7431 */ /* 0x001fe200000001ff */
[----:B-1----:R-:W-:Y:S02]  /*0bf0*/  LOP3.LUT R9, R6, 0xaad26b49, RZ, 0x3c, !PT ;  /* 0xaad26b4906097812 */ /* 0x002fe400078e3cff */
[----:B---3--:R-:W-:-:S03]  /*0c00*/  MOV R13, 0xd ;  /* 0x0000000d000d7802 */ /* 0x008fc60000000f00 */
[----:B------:R-:W-:Y:S01]  /*0c10*/  IMAD R9, R9, 0x4182bed5, RZ ;  /* 0x4182bed509097824 */ /* 0x000fe200078e02ff */
[----:B------:R0:W-:Y:S01]  /*0c20*/  STL [R0+0x10], R17 ;  /* 0x0000101100007387 */ /* 0x0001e20000100800 */
[----:B------:R-:W-:Y:S02]  /*0c30*/  ISETP.GT.AND P0, PT, R6, -0x1, PT ;  /* 0xffffffff0600780c */ /* 0x000fe40003f04270 */
[C---:B------:R-:W-:Y:S01]  /*0c40*/  VIADD R6, R9.reuse, 0x75bcd15 ;  /* 0x075bcd1509067836 */ /* 0x040fe20000000000 */
[----:B------:R1:W-:Y:S04]  /*0c50*/  STL [R0+0x34], R13 ;  /* 0x0000340d00007387 */ /* 0x0003e80000100800 */
[----:B--2---:R2:W-:Y:S04]  /*0c60*/  STG.E desc[UR8][R4.64+0x138], R7 ;  /* 0x0001380704007986 */ /* 0x0045e8000c101908 */
[----:B------:R-:W3:Y:S01]  /*0c70*/  LDG.E R11, desc[UR8][R2.64+0x13c] ;  /* 0x00013c08020b7981 */ /* 0x000ee2000c1e1900 */
[----:B0-----:R-:W-:Y:S01]  /*0c80*/  IMAD.MOV.U32 R17, RZ, RZ, 0xe ;  /* 0x0000000eff117424 */ /* 0x001fe200078e00ff */
[----:B------:R-:W-:Y:S01]  /*0c90*/  LOP3.LUT R10, R9, 0x159a55e5, RZ, 0x3c, !PT ;  /* 0x159a55e5090a7812 */ /* 0x000fe200078e3cff */
[----:B-1----:R-:W-:Y:S01]  /*0ca0*/  IMAD.MOV.U32 R13, RZ, RZ, 0x17 ;  /* 0x00000017ff0d7424 */ /* 0x002fe200078e00ff */
[----:B------:R0:W-:Y:S01]  /*0cb0*/  STL [R0+0xa4], R27 ;  /* 0x0000a41b00007387 */ /* 0x0001e20000100800 */
[----:B------:R-:W-:Y:S01]  /*0cc0*/  IMAD.MOV.U32 R12, RZ, RZ, -0x266e14b1 ;  /* 0xd991eb4fff0c7424 */ /* 0x000fe200078e00ff */
[----:B------:R-:W-:Y:S01]  /*0cd0*/  MOV R23, 0x5 ;  /* 0x0000000500177802 */ /* 0x000fe20000000f00 */
[----:B------:R-:W-:Y:S01]  /*0ce0*/  IMAD.MOV.U32 R21, RZ, RZ, 0x2 ;  /* 0x00000002ff157424 */ /* 0x000fe200078e00ff */
[----:B------:R1:W-:Y:S01]  /*0cf0*/  STL [R0+0x38], R17 ;  /* 0x0000381100007387 */ /* 0x0003e20000100800 */
[----:B--2---:R-:W-:Y:S01]  /*0d00*/  IMAD.MOV.U32 R7, RZ, RZ, 0x8 ;  /* 0x00000008ff077424 */ /* 0x004fe200078e00ff */
[----:B------:R-:W-:Y:S01]  /*0d10*/  MOV R37, 0x50 ;  /* 0x0000005000257802 */ /* 0x000fe20000000f00 */
[----:B------:R-:W-:Y:S01]  /*0d20*/  IMAD.MOV.U32 R25, RZ, RZ, 0x7 ;  /* 0x00000007ff197424 */ /* 0x000fe200078e00ff */
[----:B------:R2:W-:Y:S01]  /*0d30*/  STL [R0+0x5c], R13 ;  /* 0x00005c0d00007387 */ /* 0x0005e20000100800 */
[----:B------:R-:W-:-:S02]  /*0d40*/  IMAD.MOV.U32 R19, RZ, RZ, 0x6 ;  /* 0x00000006ff137424 */ /* 0x000fc400078e00ff */
[----:B0-----:R-:W-:Y:S01]  /*0d50*/  IMAD.MOV.U32 R27, RZ, RZ, 0x32 ;  /* 0x00000032ff1b7424 */ /* 0x001fe200078e00ff */
[----:B------:R0:W-:Y:S01]  /*0d60*/  STL [R0+0x20], R7 ;  /* 0x0000200700007387 */ /* 0x0001e20000100800 */
[----:B------:R-:W-:Y:S02]  /*0d70*/  IMAD.MOV.U32 R29, RZ, RZ, 0xc ;  /* 0x0000000cff1d7424 */ /* 0x000fe400078e00ff */
[----:B-1----:R-:W-:Y:S01]  /*0d80*/  IMAD.MOV.U32 R17, RZ, RZ, 0x18 ;  /* 0x00000018ff117424 */ /* 0x002fe200078e00ff */
[----:B------:R1:W-:Y:S01]  /*0d90*/  STL [R0+0xc8], R27 ;  /* 0x0000c81b00007387 */ /* 0x0003e20000100800 */
[----:B------:R-:W-:Y:S02]  /*0da0*/  IMAD.MOV.U32 R31, RZ, RZ, 0x3f ;  /* 0x0000003fff1f7424 */ /* 0x000fe400078e00ff */
[----:B--2---:R-:W-:Y:S02]  /*0db0*/  HFMA2 R13, -RZ, RZ, 0, 1.966953277587890625e-06 ;  /* 0x00000021ff0d7431 */ /* 0x004fe400000001ff */
[----:B------:R-:W-:Y:S01]  /*0dc0*/  IMAD.MOV.U32 R33, RZ, RZ, 0x4b ;  /* 0x0000004bff217424 */ /* 0x000fe200078e00ff */
[----:B------:R2:W-:Y:S01]  /*0dd0*/  STL [R0+0x60], R17 ;  /* 0x0000601100007387 */ /* 0x0005e20000100800 */
[----:B------:R-:W-:-:S02]  /*0de0*/  IMAD.MOV.U32 R35, RZ, RZ, 0x4f ;  /* 0x0000004fff237424 */ /* 0x000fc400078e00ff */
[----:B0-----:R-:W-:Y:S01]  /*0df0*/  IMAD.MOV.U32 R7, RZ, RZ, 0x12 ;  /* 0x00000012ff077424 */ /* 0x001fe200078e00ff */
[----:B------:R0:W-:Y:S01]  /*0e00*/  STL [R0+0x8], R21 ;  /* 0x0000081500007387 */ /* 0x0001e20000100800 */
[----:B-1----:R-:W-:-:S03]  /*0e10*/  IADD3 R27, PT, PT, R9, 0x583f19, RZ ;  /* 0x00583f19091b7810 */ /* 0x002fc60007ffe0ff */
[----:B------:R1:W-:Y:S01]  /*0e20*/  STL [R0+0x48], R7 ;  /* 0x0000480700007387 */ /* 0x0003e20000100800 */
[----:B--2---:R-:W-:-:S03]  /*0e30*/  IMAD.MOV.U32 R17, RZ, RZ, 0x22 ;  /* 0x00000022ff117424 */ /* 0x004fc600078e00ff */
[----:B------:R2:W-:Y:S01]  /*0e40*/  STL [R0+0x84], R13 ;  /* 0x0000840d00007387 */ /* 0x0005e20000100800 */
[----:B0-----:R-:W-:-:S03]  /*0e50*/  IMAD.MOV.U32 R21, RZ, RZ, 0xa ;  /* 0x0000000aff157424 */ /* 0x001fc600078e00ff */
[----:B------:R0:W-:Y:S01]  /*0e60*/  STL [R0+0x88], R17 ;  /* 0x0000881100007387 */ /* 0x0001e20000100800 */
[----:B-1----:R-:W-:-:S03]  /*0e70*/  IMAD.MOV.U32 R7, RZ, RZ, 0x1c ;  /* 0x0000001cff077424 */ /* 0x002fc600078e00ff */
[----:B------:R1:W-:Y:S01]  /*0e80*/  STL [R0+0x1c], R25 ;  /* 0x00001c1900007387 */ /* 0x0003e20000100800 */
[----:B--2---:R-:W-:-:S03]  /*0e90*/  IMAD.MOV.U32 R13, RZ, RZ, 0x2b ;  /* 0x0000002bff0d7424 */ /* 0x004fc600078e00ff */
[----:B------:R2:W-:Y:S01]  /*0ea0*/  STL [R0+0x70], R7 ;  /* 0x0000700700007387 */ /* 0x0005e20000100800 */
[----:B0-----:R-:W-:-:S03]  /*0eb0*/  IMAD.MOV.U32 R17, RZ, RZ, 0x2c ;  /* 0x0000002cff117424 */ /* 0x001fc600078e00ff */
[----:B------:R0:W-:Y:S01]  /*0ec0*/  STL [R0+0xac], R13 ;  /* 0x0000ac0d00007387 */ /* 0x0001e20000100800 */
[----:B-1----:R-:W-:-:S03]  /*0ed0*/  HFMA2 R25, -RZ, RZ, 0, 1.013278961181640625e-06 ;  /* 0x00000011ff197431 */ /* 0x002fc600000001ff */
[----:B------:R1:W-:Y:S01]  /*0ee0*/  STL [R0+0xb0], R17 ;  /* 0x0000b01100007387 */ /* 0x0003e20000100800 */
[----:B--2---:R-:W-:-:S03]  /*0ef0*/  IMAD.MOV.U32 R7, RZ, RZ, 0x26 ;  /* 0x00000026ff077424 */ /* 0x004fc600078e00ff */
[----:B------:R2:W-:Y:S01]  /*0f00*/  STL [R0+0x14], R23 ;  /* 0x0000141700007387 */ /* 0x0005e20000100800 */
[----:B0-----:R-:W-:-:S03]  /*0f10*/  IMAD.MOV.U32 R13, RZ, RZ, 0x34 ;  /* 0x00000034ff0d7424 */ /* 0x001fc600078e00ff */
[----:B------:R0:W-:Y:S01]  /*0f20*/  STL [R0+0x98], R7 ;  /* 0x0000980700007387 */ /* 0x0001e20000100800 */
[----:B-1----:R-:W-:-:S03]  /*0f30*/  MOV R17, 0x35 ;  /* 0x0000003500117802 */ /* 0x002fc60000000f00 */
[----:B------:R-:W-:Y:S01]  /*0f40*/  STL [R0+0xd0], R13 ;  /* 0x0000d00d00007387 */ /* 0x000fe20000100800 */
[----:B--2---:R-:W-:-:S03]  /*0f50*/  IMAD.MOV.U32 R23, RZ, RZ, 0x10 ;  /* 0x00000010ff177424 */ /* 0x004fc600078e00ff */
[----:B------:R-:W-:Y:S01]  /*0f60*/  STL [R0+0xd4], R17 ;  /* 0x0000d41100007387 */ /* 0x000fe20000100800 */
[----:B0-----:R-:W-:-:S03]  /*0f70*/  IMAD.MOV.U32 R7, RZ, RZ, 0x30 ;  /* 0x00000030ff077424 */ /* 0x001fc600078e00ff */
[----:B------:R0:W-:Y:S04]  /*0f80*/  STL [R0+0x18], R19 ;  /* 0x0000181300007387 */ /* 0x0001e80000100800 */
[----:B------:R1:W-:Y:S04]  /*0f90*/  STL [R0+0xc0], R7 ;  /* 0x0000c00700007387 */ /* 0x0003e80000100800 */
[----:B------:R2:W-:Y:S01]  /*0fa0*/  STL [R0+0x28], R21 ;  /* 0x0000281500007387 */ /* 0x0005e20000100800 */
[----:B0-----:R-:W-:-:S03]  /*0fb0*/  IMAD.MOV.U32 R19, RZ, RZ, 0xf ;  /* 0x0000000fff137424 */ /* 0x001fc600078e00ff */
[----:B------:R0:W-:Y:S01]  /*0fc0*/  STL [R0+0x44], R25 ;  /* 0x0000441900007387 */ /* 0x0001e20000100800 */
[----:B-1----:R-:W-:-:S03]  /*0fd0*/  SHF.R.U32.HI R7, RZ, 0x2, R6 ;  /* 0x00000002ff077819 */ /* 0x002fc60000011606 */
[----:B------:R1:W-:Y:S01]  /*0fe0*/  STL [R0+0x3c], R19 ;  /* 0x00003c1300007387 */ /* 0x0003e20000100800 */
[----:B------:R-:W-:Y:S01]  /*0ff0*/  LOP3.LUT R7, R7, R6, RZ, 0x3c, !PT ;  /* 0x0000000607077212 */ /* 0x000fe200078e3cff */
[----:B------:R-:W-:Y:S02]  /*1000*/  IMAD.SHL.U32 R6, R27, 0x10, RZ ;  /* 0x000000101b067824 */ /* 0x000fe400078e00ff */
[----:B------:R4:W-:Y:S01]  /*1010*/  STL [R0+0x40], R23 ;  /* 0x0000401700007387 */ /* 0x0009e20000100800 */
[----:B--2---:R-:W-:Y:S01]  /*1020*/  IMAD.MOV.U32 R21, RZ, RZ, 0x14 ;  /* 0x00000014ff157424 */ /* 0x004fe200078e00ff */
[----:B------:R-:W-:Y:S01]  /*1030*/  SHF.L.U32 R8, R7, 0x1, RZ ;  /* 0x0000000107087819 */ /* 0x000fe200000006ff */
[----:B0-----:R-:W-:Y:S01]  /*1040*/  IMAD.MOV.U32 R25, RZ, RZ, 0x1b ;  /* 0x0000001bff197424 */ /* 0x001fe200078e00ff */
[----:B------:R-:W-:Y:S02]  /*1050*/  STL [R0+0x30], R29 ;  /* 0x0000301d00007387 */ /* 0x000fe40000100800 */
[----:B------:R-:W-:Y:S01]  /*1060*/  LOP3.LUT R6, R27, R6, R8, 0x96, !PT ;  /* 0x000000061b067212 */ /* 0x000fe200078e9608 */
[----:B-1----:R-:W-:Y:S01]  /*1070*/  HFMA2 R19, -RZ, RZ, 0, 1.490116119384765625e-06 ;  /* 0x00000019ff137431 */ /* 0x002fe200000001ff */
[----:B------:R-:W-:Y:S01]  /*1080*/  SHF.R.U32.HI R8, RZ, 0x2, R10 ;  /* 0x00000002ff087819 */ /* 0x000fe2000001160a */
[----:B------:R0:W-:Y:S01]  /*1090*/  STL [R0+0x50], R21 ;  /* 0x0000501500007387 */ /* 0x0001e20000100800 */
[----:B------:R-:W-:Y:S01]  /*10a0*/  SEL R10, R12, 0x8bf16996, P0 ;  /* 0x8bf169960c0a7807 */ /* 0x000fe20000000000 */
[----:B----4-:R-:W-:Y:S01]  /*10b0*/  IMAD.MOV.U32 R23, RZ, RZ, 0x1a ;  /* 0x0000001aff177424 */ /* 0x010fe200078e00ff */
[----:B------:R-:W-:Y:S01]  /*10c0*/  LOP3.LUT R7, R6, R7, RZ, 0x3c, !PT ;  /* 0x0000000706077212 */ /* 0x000fe200078e3cff */
[----:B------:R-:W-:Y:S01]  /*10d0*/  STL [R0+0x6c], R25 ;  /* 0x00006c1900007387 */ /* 0x000fe20000100800 */
[----:B------:R-:W-:Y:S01]  /*10e0*/  LOP3.LUT R8, R8, 0x159a55e5, R9, 0x96, !PT ;  /* 0x159a55e508087812 */ /* 0x000fe200078e9609 */
[----:B------:R-:W-:-:S02]  /*10f0*/  VIADD R6, R10, 0x1f123bb5 ;  /* 0x1f123bb50a067836 */ /* 0x000fc40000000000 */
[----:B------:R-:W-:Y:S01]  /*1100*/  IMAD.SHL.U32 R13, R7, 0x10, RZ ;  /* 0x00000010070d7824 */ /* 0x000fe200078e00ff */
[----:B------:R1:W-:Y:S01]  /*1110*/  STL [R0+0x68], R23 ;  /* 0x0000681700007387 */ /* 0x0003e20000100800 */
[C---:B------:R-:W-:Y:S01]  /*1120*/  IMAD.SHL.U32 R12, R8.reuse, 0x2, RZ ;  /* 0x00000002080c7824 */ /* 0x040fe200078e00ff */
[----:B------:R-:W-:Y:S01]  /*1130*/  SHF.R.U32.HI R17, RZ, 0x2, R6 ;  /* 0x00000002ff117819 */ /* 0x000fe20000011606 */
[----:B------:R-:W-:Y:S01]  /*1140*/  IMAD.IADD R30, R9, 0x1, R10 ;  /* 0x00000001091e7824 */ /* 0x000fe200078e020a */
[----:B------:R2:W-:Y:S01]  /*1150*/  STL [R0+0x64], R19 ;  /* 0x0000641300007387 */ /* 0x0005e20000100800 */
[----:B0-----:R-:W-:Y:S01]  /*1160*/  IMAD.MOV.U32 R21, RZ, RZ, 0x1e ;  /* 0x0000001eff157424 */ /* 0x001fe200078e00ff */
[----:B------:R-:W-:Y:S01]  /*1170*/  LOP3.LUT R12, R8, R12, R13, 0x96, !PT ;  /* 0x0000000c080c7212 */ /* 0x000fe200078e960d */
[----:B------:R-:W-:Y:S01]  /*1180*/  IMAD.MOV.U32 R29, RZ, RZ, 0x16 ;  /* 0x00000016ff1d7424 */ /* 0x000fe200078e00ff */
[----:B------:R-:W-:Y:S01]  /*1190*/  LOP3.LUT R17, R17, R6, RZ, 0x3c, !PT ;  /* 0x0000000611117212 */ /* 0x000fe200078e3cff */
[----:B------:R0:W-:Y:S01]  /*11a0*/  STL [R0+0xfc], R31 ;  /* 0x0000fc1f00007387 */ /* 0x0001e20000100800 */
[----:B------:R-:W-:Y:S01]  /*11b0*/  LOP3.LUT R6, R12, R7, RZ, 0x3c, !PT ;  /* 0x000000070c067212 */ /* 0x000fe200078e3cff */
[----:B-1----:R-:W-:Y:S01]  /*11c0*/  IMAD.MOV.U32 R23, RZ, RZ, 0x24 ;  /* 0x00000024ff177424 */ /* 0x002fe200078e00ff */
[----:B------:R-:W-:Y:S01]  /*11d0*/  IADD3 R9, PT, PT, R30, 0x700053, RZ ;  /* 0x007000531e097810 */ /* 0x000fe20007ffe0ff */
[----:B------:R-:W-:Y:S01]  /*11e0*/  IMAD.SHL.U32 R8, R17, 0x2, RZ ;  /* 0x0000000211087824 */ /* 0x000fe200078e00ff */
[C---:B------:R-:W-:Y:S01]  /*11f0*/  SHF.L.U32 R13, R6.reuse, 0x4, RZ ;  /* 0x00000004060d7819 */ /* 0x040fe200000006ff */
[----:B------:R1:W-:Y:S01]  /*1200*/  STL [R0+0x78], R21 ;  /* 0x0000781500007387 */ /* 0x0003e20000100800 */
[----:B------:R-:W-:Y:S01]  /*1210*/  MOV R25, 0x25 ;  /* 0x0000002500197802 */ /* 0x000fe20000000f00 */
[----:B--2---:R-:W-:Y:S01]  /*1220*/  IMAD.MOV.U32 R19, RZ, RZ, 0x23 ;  /* 0x00000023ff137424 */ /* 0x004fe200078e00ff */
[----:B------:R-:W-:Y:S01]  /*1230*/  LOP3.LUT R8, R6, R13, R8, 0x96, !PT ;  /* 0x0000000d06087212 */ /* 0x000fe200078e9608 */
[----:B------:R2:W-:Y:S01]  /*1240*/  STL [R0+0x58], R29 ;  /* 0x0000581d00007387 */ /* 0x0005e20000100800 */
[----:B0-----:R-:W-:-:S02]  /*1250*/  IMAD.MOV.U32 R31, RZ, RZ, 0x46 ;  /* 0x00000046ff1f7424 */ /* 0x001fc400078e00ff */
[----:B------:R-:W-:Y:S01]  /*1260*/  LOP3.LUT R12, R8, R17, RZ, 0x3c, !PT ;  /* 0x00000011080c7212 */ /* 0x000fe200078e3cff */
[----:B------:R0:W-:Y:S01]  /*1270*/  STL [R0+0x94], R25 ;  /* 0x0000941900007387 */ /* 0x0001e20000100800 */
[----:B------:R-:W-:Y:S02]  /*1280*/  IMAD.MOV.U32 R8, RZ, RZ, 0x2f800000 ;  /* 0x2f800000ff087424 */ /* 0x000fe400078e00ff */
[----:B------:R-:W-:Y:S01]  /*1290*/  IADD3 R13, PT, PT, R9, 0x587c5, R12 ;  /* 0x000587c5090d7810 */ /* 0x000fe20007ffe00c */
[----:B-1----:R-:W-:Y:S01]  /*12a0*/  IMAD.MOV.U32 R21, RZ, RZ, 0x28 ;  /* 0x00000028ff157424 */ /* 0x002fe200078e00ff */
[----:B------:R1:W-:Y:S01]  /*12b0*/  STL [R0+0x90], R23 ;  /* 0x0000901700007387 */ /* 0x0003e20000100800 */
[----:B--2---:R-:W-:Y:S01]  /*12c0*/  IMAD.MOV.U32 R29, RZ, RZ, 0x20 ;  /* 0x00000020ff1d7424 */ /* 0x004fe200078e00ff */
[----:B------:R-:W-:Y:S01]  /*12d0*/  I2FP.F32.U32 R13, R13 ;  /* 0x0000000d000d7245 */ /* 0x000fe20000201000 */
[----:B------:R-:W-:Y:S01]  /*12e0*/  IMAD.MOV.U32 R17, RZ, RZ, 0x41 ;  /* 0x00000041ff117424 */ /* 0x000fe200078e00ff */
[----:B------:R2:W-:Y:S01]  /*12f0*/  STL [R0+0xa0], R21 ;  /* 0x0000a01500007387 */ /* 0x0005e20000100800 */
[----:B0-----:R-:W-:-:S02]  /*1300*/  IMAD.MOV.U32 R25, RZ, RZ, 0x2f ;  /* 0x0000002fff197424 */ /* 0x001fc400078e00ff */
[----:B------:R-:W-:Y:S01]  /*1310*/  FFMA R13, R13, R8, 1.1641532182693481445e-10 ;  /* 0x2f0000000d0d7423 */ /* 0x000fe20000000008 */
[----:B------:R0:W-:Y:S01]  /*1320*/  STL [R0+0x80], R29 ;  /* 0x0000801d00007387 */ /* 0x0001e20000100800 */
[----:B-1----:R-:W-:Y:S02]  /*1330*/  IMAD.MOV.U32 R23, RZ, RZ, 0x2e ;  /* 0x0000002eff177424 */ /* 0x002fe400078e00ff */
[----:B------:R-:W-:Y:S01]  /*1340*/  FMUL R13, R13, 81 ;  /* 0x42a200000d0d7820 */ /* 0x000fe20000400000 */
[----:B------:R1:W-:Y:S01]  /*1350*/  STL [R0+0x8c], R19 ;  /* 0x00008c1300007387 */ /* 0x0003e20000100800 */
[----:B--2---:R-:W-:-:S03]  /*1360*/  HFMA2 R21, -RZ, RZ, 0, 2.920627593994140625e-06 ;  /* 0x00000031ff157431 */ /* 0x004fc600000001ff */
[----:B------:R2:W-:Y:S01]  /*1370*/  STL [R0+0xbc], R25 ;  /* 0x0000bc1900007387 */ /* 0x0005e20000100800 */
[----:B------:R-:W4:Y:S01]  /*1380*/  F2I.TRUNC.NTZ R13, R13 ;  /* 0x0000000d000d7305 */ /* 0x000f22000020f100 */
[----:B0-----:R-:W-:Y:S02]  /*1390*/  IMAD.MOV.U32 R29, RZ, RZ, 0x2a ;  /* 0x0000002aff1d7424 */ /* 0x001fe400078e00ff */
[----:B------:R0:W-:Y:S01]  /*13a0*/  STL [R0+0xb8], R23 ;  /* 0x0000b81700007387 */ /* 0x0001e20000100800 */
[----:B-1----:R-:W-:-:S03]  /*13b0*/  MOV R19, 0x2d ;  /* 0x0000002d00137802 */ /* 0x002fc60000000f00 */
[----:B------:R1:W-:Y:S01]  /*13c0*/  STL [R0+0xa8], R29 ;  /* 0x0000a81d00007387 */ /* 0x0003e20000100800 */
[----:B--2---:R-:W-:-:S03]  /*13d0*/  IMAD.MOV.U32 R25, RZ, RZ, 0x39 ;  /* 0x00000039ff197424 */ /* 0x004fc600078e00ff */
[----:B------:R2:W-:Y:S01]  /*13e0*/  STL [R0+0xb4], R19 ;  /* 0x0000b41300007387 */ /* 0x0005e20000100800 */
[----:B0-----:R-:W-:-:S03]  /*13f0*/  IMAD.MOV.U32 R23, RZ, RZ, 0x37 ;  /* 0x00000037ff177424 */ /* 0x001fc600078e00ff */
[----:B------:R0:W-:Y:S01]  /*1400*/  STL [R0+0xc4], R21 ;  /* 0x0000c41500007387 */ /* 0x0001e20000100800 */
[----:B----4-:R-:W-:Y:S02]  /*1410*/  IMAD R14, R13, 0x4, R0 ;  /* 0x000000040d0e7824 */ /* 0x010fe400078e0200 */
[----:B-1----:R-:W-:Y:S01]  /*1420*/  IMAD.MOV.U32 R29, RZ, RZ, 0x33 ;  /* 0x00000033ff1d7424 */ /* 0x002fe200078e00ff */
[----:B------:R1:W-:Y:S01]  /*1430*/  STL [R0+0xe4], R25 ;  /* 0x0000e41900007387 */ /* 0x0003e20000100800 */
[----:B--2---:R-:W-:-:S03]  /*1440*/  IMAD.MOV.U32 R19, RZ, RZ, 0x36 ;  /* 0x00000036ff137424 */ /* 0x004fc600078e00ff */
[----:B------:R2:W-:Y:S01]  /*1450*/  STL [R0+0xdc], R23 ;  /* 0x0000dc1700007387 */ /* 0x0005e20000100800 */
[----:B0-----:R-:W-:-:S03]  /*1460*/  IMAD.MOV.U32 R21, RZ, RZ, 0x38 ;  /* 0x00000038ff157424 */ /* 0x001fc600078e00ff */
[----:B------:R0:W-:Y:S01]  /*1470*/  STL [R0+0xcc], R29 ;  /* 0x0000cc1d00007387 */ /* 0x0001e20000100800 */
[----:B-1----:R-:W-:-:S03]  /*1480*/  MOV R25, 0x3d ;  /* 0x0000003d00197802 */ /* 0x002fc60000000f00 */
[----:B------:R1:W-:Y:S01]  /*1490*/  STL [R0+0xd8], R19 ;  /* 0x0000d81300007387 */ /* 0x0003e20000100800 */
[----:B--2---:R-:W-:-:S03]  /*14a0*/  HFMA2 R23, -RZ, RZ, 0, 3.516674041748046875e-06 ;  /* 0x0000003bff177431 */ /* 0x004fc600000001ff */
[----:B------:R2:W-:Y:S01]  /*14b0*/  STL [R0+0xe0], R21 ;  /* 0x0000e01500007387 */ /* 0x0005e20000100800 */
[----:B0-----:R-:W-:-:S03]  /*14c0*/  IMAD.MOV.U32 R29, RZ, RZ, 0x3e ;  /* 0x0000003eff1d7424 */ /* 0x001fc600078e00ff */
[----:B------:R0:W-:Y:S01]  /*14d0*/  STL [R0+0xf4], R25 ;  /* 0x0000f41900007387 */ /* 0x0001e20000100800 */
[----:B-1----:R-:W-:-:S03]  /*14e0*/  IMAD.MOV.U32 R19, RZ, RZ, 0x3a ;  /* 0x0000003aff137424 */ /* 0x002fc600078e00ff */
[----:B------:R1:W-:Y:S01]  /*14f0*/  STL [R0+0xec], R23 ;  /* 0x0000ec1700007387 */ /* 0x0003e20000100800 */
[----:B--2---:R-:W-:-:S03]  /*1500*/  IMAD.MOV.U32 R21, RZ, RZ, 0x3c ;  /* 0x0000003cff157424 */ /* 0x004fc600078e00ff */
[----:B------:R2:W-:Y:S01]  /*1510*/  STL [R0+0xe8], R19 ;  /* 0x0000e81300007387 */ /* 0x0005e20000100800 */
[----:B0-----:R-:W-:-:S03]  /*1520*/  HFMA2 R25, -RZ, RZ, 0, 4.0531158447265625e-06 ;  /* 0x00000044ff197431 */ /* 0x001fc600000001ff */
[----:B------:R0:W-:Y:S01]  /*1530*/  STL [R0+0xf0], R21 ;  /* 0x0000f01500007387 */ /* 0x0001e20000100800 */
[----:B-1----:R-:W-:-:S03]  /*1540*/  IMAD.MOV.U32 R23, RZ, RZ, 0x42 ;  /* 0x00000042ff177424 */ /* 0x002fc600078e00ff */
[----:B------:R1:W-:Y:S01]  /*1550*/  STL [R0+0xf8], R29 ;  /* 0x0000f81d00007387 */ /* 0x0003e20000100800 */
[----:B--2---:R-:W-:-:S03]  /*1560*/  IMAD.MOV.U32 R19, RZ, RZ, 0x40 ;  /* 0x00000040ff137424 */ /* 0x004fc600078e00ff */
[----:B------:R2:W-:Y:S01]  /*1570*/  STL [R0+0x110], R25 ;  /* 0x0001101900007387 */ /* 0x0005e20000100800 */
[----:B0-----:R-:W-:-:S03]  /*1580*/  IMAD.MOV.U32 R21, RZ, RZ, 0x43 ;  /* 0x00000043ff157424 */ /* 0x001fc600078e00ff */
[----:B------:R0:W-:Y:S01]  /*1590*/  STL [R0+0x100], R19 ;  /* 0x0001001300007387 */ /* 0x0001e20000100800 */
[----:B-1----:R-:W-:-:S03]  /*15a0*/  IMAD.MOV.U32 R29, RZ, RZ, 0x45 ;  /* 0x00000045ff1d7424 */ /* 0x002fc600078e00ff */
[----:B------:R1:W-:Y:S01]  /*15b0*/  STL [R0+0x104], R17 ;  /* 0x0001041100007387 */ /* 0x0003e20000100800 */
[----:B--2---:R-:W-:-:S03]  /*15c0*/  HFMA2 R25, -RZ, RZ, 0, 4.5299530029296875e-06 ;  /* 0x0000004cff197431 */ /* 0x004fc600000001ff */
[----:B------:R2:W-:Y:S01]  /*15d0*/  STL [R0+0x108], R23 ;  /* 0x0001081700007387 */ /* 0x0005e20000100800 */
[----:B0-----:R-:W-:-:S03]  /*15e0*/  IMAD.MOV.U32 R19, RZ, RZ, 0x47 ;  /* 0x00000047ff137424 */ /* 0x001fc600078e00ff */
[----:B------:R0:W-:Y:S01]  /*15f0*/  STL [R0+0x10c], R21 ;  /* 0x00010c1500007387 */ /* 0x0001e20000100800 */
[----:B-1----:R-:W-:-:S03]  /*1600*/  MOV R17, 0x48 ;  /* 0x0000004800117802 */ /* 0x002fc60000000f00 */
        /* <DEDUP_REMOVED lines=8> */
[----:B------:R-:W-:Y:S04]  /*1690*/  STL [R0+0x124], R21 ;  /* 0x0001241500007387 */ /* 0x000fe80000100800 */
[----:B------:R-:W-:Y:S04]  /*16a0*/  STL [R0+0x128], R23 ;  /* 0x0001281700007387 */ /* 0x000fe80000100800 */
[----:B------:R-:W-:Y:S04]  /*16b0*/  STL [R0+0x12c], R33 ;  /* 0x00012c2100007387 */ /* 0x000fe80000100800 */
[----:B------:R-:W-:Y:S04]  /*16c0*/  STL [R0+0x130], R25 ;  /* 0x0001301900007387 */ /* 0x000fe80000100800 */
[----:B------:R-:W-:Y:S04]  /*16d0*/  STL [R0+0x134], R29 ;  /* 0x0001341d00007387 */ /* 0x000fe80000100800 */
[----:B------:R-:W-:Y:S04]  /*16e0*/  STL [R0+0x138], R31 ;  /* 0x0001381f00007387 */ /* 0x000fe80000100800 */
[----:B------:R-:W-:Y:S04]  /*16f0*/  STL [R0+0x13c], R35 ;  /* 0x00013c2300007387 */ /* 0x000fe80000100800 */
[----:B------:R-:W-:Y:S04]  /*1700*/  STL [R0+0x140], R37 ;  /* 0x0001402500007387 */ /* 0x000fe80000100800 */
[----:B------:R-:W-:Y:S04]  /*1710*/  STL [R0], RZ ;  /* 0x000000ff00007387 */ /* 0x000fe80000100800 */
[----:B0-----:R-:W2:Y:S04]  /*1720*/  LDL R19, [R14] ;  /* 0x000000000e137983 */ /* 0x001ea80000100800 */
[----:B---3--:R0:W-:Y:S04]  /*1730*/  STG.E desc[UR8][R4.64+0x13c], R11 ;  /* 0x00013c0b04007986 */ /* 0x0081e8000c101908 */
[----:B------:R3:W4:Y:S01]  /*1740*/  LDG.E R3, desc[UR8][R2.64+0x140] ;  /* 0x0001400802037981 */ /* 0x000722000c1e1900 */
[C---:B------:R-:W-:Y:S01]  /*1750*/  IADD3 R26, PT, PT, R30.reuse, 0x6a788e, R7 ;  /* 0x006a788e1e1a7810 */ /* 0x040fe20007ffe007 */
[----:B-1----:R-:W-:Y:S01]  /*1760*/  IMAD.MOV.U32 R17, RZ, RZ, RZ ;  /* 0x000000ffff117224 */ /* 0x002fe200078e00ff */
[----:B------:R-:W-:Y:S01]  /*1770*/  IADD3 R30, PT, PT, R30, 0x8ba72c, RZ ;  /* 0x008ba72c1e1e7810 */ /* 0x000fe20007ffe0ff */
[----:B------:R-:W-:-:S02]  /*1780*/  UMOV UR4, 0x51 ;  /* 0x0000005100047882 */ /* 0x000fc40000000000 */
[----:B------:R-:W-:Y:S01]  /*1790*/  IMAD.HI.U32 R13, R26, 0x51eb851f, RZ ;  /* 0x51eb851f1a0d7827 */ /* 0x000fe200078e00ff */
[----:B0-----:R-:W-:-:S03]  /*17a0*/  LOP3.LUT R11, R10, 0x5491333, RZ, 0x3c, !PT ;  /* 0x054913330a0b7812 */ /* 0x001fc600078e3cff */
[----:B---3--:R-:W-:Y:S01]  /*17b0*/  IMAD.MOV.U32 R2, RZ, RZ, R9 ;  /* 0x000000ffff027224 */ /* 0x008fe200078e0009 */
[----:B------:R-:W-:Y:S01]  /*17c0*/  SHF.R.U32.HI R13, RZ, 0x4, R13 ;  /* 0x00000004ff0d7819 */ /* 0x000fe2000001160d */
[----:B------:R-:W-:-:S04]  /*17d0*/  IMAD.MOV.U32 R10, RZ, RZ, R6 ;  /* 0x000000ffff0a7224 */ /* 0x000fc800078e0006 */
[----:B------:R-:W-:Y:S02]  /*17e0*/  IMAD R26, R13, -0x32, R26 ;  /* 0xffffffce0d1a7824 */ /* 0x000fe400078e021a */
[----:B------:R-:W-:Y:S01]  /*17f0*/  IMAD.MOV.U32 R13, RZ, RZ, R0 ;  /* 0x000000ffff0d7224 */ /* 0x000fe200078e0000 */
[----:B--2---:R0:W-:Y:S04]  /*1800*/  STL [R0], R19 ;  /* 0x0000001300007387 */ /* 0x0041e80000100800 */
[----:B------:R0:W-:Y:S04]  /*1810*/  STL [R14], RZ ;  /* 0x000000ff0e007387 */ /* 0x0001e80000100800 */
[----:B----4-:R0:W-:Y:S02]  /*1820*/  STG.E desc[UR8][R4.64+0x140], R3 ;  /* 0x0001400304007986 */ /* 0x0101e4000c101908 */
.L_x_0:
[----:B0-----:R-:W-:Y:S01]  /*1830*/  SHF.R.U32.HI R4, RZ, 0x2, R11 ;  /* 0x00000002ff047819 */ /* 0x001fe2000001160b */
[----:B------:R-:W-:Y:S01]  /*1840*/  IMAD.SHL.U32 R3, R12, 0x10, RZ ;  /* 0x000000100c037824 */ /* 0x000fe200078e00ff */
[----:B------:R-:W-:Y:S02]  /*1850*/  UIADD3 UR5, UPT, UPT, UR4, -0x1, URZ ;  /* 0xffffffff04057890 */ /* 0x000fe4000fffe0ff */
[----:B------:R-:W-:Y:S02]  /*1860*/  LOP3.LUT R4, R4, R11, RZ, 0x3c, !PT ;  /* 0x0000000b04047212 */ /* 0x000fe400078e3cff */
[----:B------:R-:W2:Y:S02]  /*1870*/  LDL R11, [R13+0x4] ;  /* 0x000004000d0b7983 */ /* 0x000ea40000100800 */
[----:B------:R-:W-:-:S04]  /*1880*/  SHF.L.U32 R5, R4, 0x1, RZ ;  /* 0x0000000104057819 */ /* 0x000fc800000006ff */
[----:B------:R-:W-:-:S04]  /*1890*/  LOP3.LUT R3, R12, R3, R5, 0x96, !PT ;  /* 0x000000030c037212 */ /* 0x000fc800078e9605 */
[----:B------:R-:W-:-:S04]  /*18a0*/  LOP3.LUT R3, R3, R4, RZ, 0x3c, !PT ;  /* 0x0000000403037212 */ /* 0x000fc800078e3cff */
[----:B------:R-:W-:-:S04]  /*18b0*/  IADD3 R4, PT, PT, R2, 0xb0f8a, R3 ;  /* 0x000b0f8a02047810 */ /* 0x000fc80007ffe003 */
[----:B------:R-:W-:Y:S02]  /*18c0*/  I2FP.F32.U32 R5, R4 ;  /* 0x0000000400057245 */ /* 0x000fe40000201000 */
[----:B------:R-:W-:-:S03]  /*18d0*/  I2FP.F32.S32 R4, UR5 ;  /* 0x0000000500047c45 */ /* 0x000fc60008201400 */
[----:B------:R-:W-:-:S04]  /*18e0*/  FFMA R5, R5, R8, 1.1641532182693481445e-10 ;  /* 0x2f00000005057423 */ /* 0x000fc80000000008 */
[----:B------:R-:W-:-:S04]  /*18f0*/  FMUL R4, R5, R4 ;  /* 0x0000000405047220 */ /* 0x000fc80000400000 */
[----:B------:R-:W0:Y:S02]  /*1900*/  F2I.TRUNC.NTZ R5, R4 ;  /* 0x0000000400057305 */ /* 0x000e24000020f100 */
[----:B01----:R-:W-:-:S05]  /*1910*/  IMAD R14, R5, 0x4, R0 ;  /* 0x00000004050e7824 */ /* 0x003fca00078e0200 */
[----:B------:R-:W3:Y:S01]  /*1920*/  LDL R16, [R14] ;  /* 0x000000000e107983 */ /* 0x000ee20000100800 */
[----:B------:R-:W-:-:S04]  /*1930*/  SHF.R.U32.HI R18, RZ, 0x2, R27 ;  /* 0x00000002ff127819 */ /* 0x000fc8000001161b */
[----:B------:R-:W-:Y:S01]  /*1940*/  LOP3.LUT R18, R18, R27, RZ, 0x3c, !PT ;  /* 0x0000001b12127212 */ /* 0x000fe200078e3cff */
[----:B------:R-:W-:-:S04]  /*1950*/  IMAD.SHL.U32 R20, R3, 0x10, RZ ;  /* 0x0000001003147824 */ /* 0x000fc800078e00ff */
[----:B------:R-:W-:-:S05]  /*1960*/  IMAD.SHL.U32 R5, R18, 0x2, RZ ;  /* 0x0000000212057824 */ /* 0x000fca00078e00ff */
[----:B------:R-:W-:-:S04]  /*1970*/  LOP3.LUT R5, R3, R20, R5, 0x96, !PT ;  /* 0x0000001403057212 */ /* 0x000fc800078e9605 */
[----:B------:R-:W-:Y:S01]  /*1980*/  LOP3.LUT R5, R5, R18, RZ, 0x3c, !PT ;  /* 0x0000001205057212 */ /* 0x000fe200078e3cff */
[----:B------:R-:W-:-:S03]  /*1990*/  UIADD3 UR5, UPT, UPT, UR4, -0x2, URZ ;  /* 0xfffffffe04057890 */ /* 0x000fc6000fffe0ff */
[----:B------:R-:W-:-:S04]  /*19a0*/  IADD3 R18, PT, PT, R2, 0x10974f, R5 ;  /* 0x0010974f02127810 */ /* 0x000fc80007ffe005 */
[----:B------:R-:W-:Y:S02]  /*19b0*/  I2FP.F32.U32 R19, R18 ;  /* 0x0000001200137245 */ /* 0x000fe40000201000 */
[----:B------:R-:W-:-:S03]  /*19c0*/  I2FP.F32.S32 R4, UR5 ;  /* 0x0000000500047c45 */ /* 0x000fc60008201400 */
[----:B------:R-:W-:-:S04]  /*19d0*/  FFMA R19, R19, R8, 1.1641532182693481445e-10 ;  /* 0x2f00000013137423 */ /* 0x000fc80000000008 */
[----:B------:R-:W-:-:S04]  /*19e0*/  FMUL R4, R19, R4 ;  /* 0x0000000413047220 */ /* 0x000fc80000400000 */
[----:B------:R-:W0:Y:S02]  /*19f0*/  F2I.TRUNC.NTZ R19, R4 ;  /* 0x0000000400137305 */ /* 0x000e24000020f100 */
[----:B0-----:R-:W-:Y:S02]  /*1a00*/  LEA R19, R19, R0, 0x2 ;  /* 0x0000000013137211 */ /* 0x001fe400078e10ff */
[----:B------:R-:W-:Y:S01]  /*1a10*/  SHF.R.U32.HI R22, RZ, 0x2, R7 ;  /* 0x00000002ff167819 */ /* 0x000fe20000011607 */
[----:B---3--:R-:W-:Y:S04]  /*1a20*/  STL [R13+0x4], R16 ;  /* 0x000004100d007387 */ /* 0x008fe80000100800 */
[----:B--2---:R0:W-:Y:S04]  /*1a30*/  STL [R14], R11 ;  /* 0x0000000b0e007387 */ /* 0x0041e80000100800 */
[----:B------:R-:W2:Y:S04]  /*1a40*/  LDL R20, [R19] ;  /* 0x0000000013147983 */ /* 0x000ea80000100800 */
[----:B------:R-:W3:Y:S01]  /*1a50*/  LDL R18, [R13+0x8] ;  /* 0x000008000d127983 */ /* 0x000ee20000100800 */
[----:B------:R-:W-:Y:S01]  /*1a60*/  LOP3.LUT R22, R22, R7, RZ, 0x3c, !PT ;  /* 0x0000000716167212 */ /* 0x000fe200078e3cff */
[----:B------:R-:W-:-:S04]  /*1a70*/  IMAD.SHL.U32 R28, R5, 0x10, RZ ;  /* 0x00000010051c7824 */ /* 0x000fc800078e00ff */
[----:B------:R-:W-:Y:S02]  /*1a80*/  IMAD.SHL.U32 R7, R22, 0x2, RZ ;  /* 0x0000000216077824 */ /* 0x000fe400078e00ff */
[----:B------:R-:W-:-:S03]  /*1a90*/  VIADD R2, R2, 0x161f14 ;  /* 0x00161f1402027836 */ /* 0x000fc60000000000 */
[----:B------:R-:W-:-:S04]  /*1aa0*/  LOP3.LUT R7, R5, R28, R7, 0x96, !PT ;  /* 0x0000001c05077212 */ /* 0x000fc800078e9607 */
[----:B------:R-:W-:Y:S01]  /*1ab0*/  LOP3.LUT R4, R7, R22, RZ, 0x3c, !PT ;  /* 0x0000001607047212 */ /* 0x000fe200078e3cff */
[----:B------:R-:W-:-:S03]  /*1ac0*/  UIADD3 UR5, UPT, UPT, UR4, -0x3, URZ ;  /* 0xfffffffd04057890 */ /* 0x000fc6000fffe0ff */
[----:B------:R-:W-:-:S04]  /*1ad0*/  IADD3 R7, PT, PT, R4, R2, RZ ;  /* 0x0000000204077210 */ /* 0x000fc80007ffe0ff */
[----:B------:R-:W-:Y:S02]  /*1ae0*/  I2FP.F32.U32 R7, R7 ;  /* 0x0000000700077245 */ /* 0x000fe40000201000 */
[----:B0-----:R-:W-:-:S03]  /*1af0*/  I2FP.F32.S32 R14, UR5 ;  /* 0x00000005000e7c45 */ /* 0x001fc60008201400 */
[----:B------:R-:W-:-:S04]  /*1b00*/  FFMA R7, R7, R8, 1.1641532182693481445e-10 ;  /* 0x2f00000007077423 */ /* 0x000fc80000000008 */
[----:B------:R-:W-:-:S06]  /*1b10*/  FMUL R7, R7, R14 ;  /* 0x0000000e07077220 */ /* 0x000fcc0000400000 */
[----:B------:R-:W0:Y:S02]  /*1b20*/  F2I.TRUNC.NTZ R7, R7 ;  /* 0x0000000700077305 */ /* 0x000e24000020f100 */
[----:B0-----:R-:W-:Y:S01]  /*1b30*/  IMAD R21, R7, 0x4, R0 ;  /* 0x0000000407157824 */ /* 0x001fe200078e0200 */
[----:B--2---:R-:W-:Y:S04]  /*1b40*/  STL [R13+0x8], R20 ;  /* 0x000008140d007387 */ /* 0x004fe80000100800 */
[----:B---3--:R0:W-:Y:S04]  /*1b50*/  STL [R19], R18 ;  /* 0x0000001213007387 */ /* 0x0081e80000100800 */
[----:B------:R-:W2:Y:S04]  /*1b60*/  LDL R16, [R21] ;  /* 0x0000000015107983 */ /* 0x000ea80000100800 */
[----:B------:R-:W3:Y:S01]  /*1b70*/  LDL R14, [R13+0xc] ;  /* 0x00000c000d0e7983 */ /* 0x000ee20000100800 */
[----:B------:R-:W-:-:S04]  /*1b80*/  SHF.R.U32.HI R11, RZ, 0x2, R10 ;  /* 0x00000002ff0b7819 */ /* 0x000fc8000001160a */
[----:B------:R-:W-:Y:S01]  /*1b90*/  LOP3.LUT R10, R11, R10, RZ, 0x3c, !PT ;  /* 0x0000000a0b0a7212 */ /* 0x000fe200078e3cff */
[----:B------:R-:W-:-:S04]  /*1ba0*/  IMAD.SHL.U32 R11, R4, 0x10, RZ ;  /* 0x00000010040b7824 */ /* 0x000fc800078e00ff */
[----:B------:R-:W-:-:S05]  /*1bb0*/  IMAD.SHL.U32 R22, R10, 0x2, RZ ;  /* 0x000000020a167824 */ /* 0x000fca00078e00ff */
[----:B------:R-:W-:Y:S02]  /*1bc0*/  LOP3.LUT R23, R4, R11, R22, 0x96, !PT ;  /* 0x0000000b04177212 */ /* 0x000fe400078e9616 */
[----:B------:R-:W-:Y:S02]  /*1bd0*/  MOV R11, R12 ;  /* 0x0000000c000b7202 */ /* 0x000fe40000000f00 */
[----:B------:R-:W-:Y:S01]  /*1be0*/  LOP3.LUT R12, R23, R10, RZ, 0x3c, !PT ;  /* 0x0000000a170c7212 */ /* 0x000fe200078e3cff */
[----:B------:R-:W-:-:S03]  /*1bf0*/  UIADD3 UR4, UPT, UPT, UR4, -0x4, URZ ;  /* 0xfffffffc04047890 */ /* 0x000fc6000fffe0ff */
[----:B------:R-:W-:-:S04]  /*1c00*/  IADD3 R7, PT, PT, R2, 0x587c5, R12 ;  /* 0x000587c502077810 */ /* 0x000fc80007ffe00c */
[----:B------:R-:W-:Y:S02]  /*1c10*/  I2FP.F32.U32 R7, R7 ;  /* 0x0000000700077245 */ /* 0x000fe40000201000 */
[----:B------:R-:W-:-:S03]  /*1c20*/  I2FP.F32.S32 R10, UR4 ;  /* 0x00000004000a7c45 */ /* 0x000fc60008201400 */
[----:B------:R-:W-:-:S04]  /*1c30*/  FFMA R7, R7, R8, 1.1641532182693481445e-10 ;  /* 0x2f00000007077423 */ /* 0x000fc80000000008 */
[----:B------:R-:W-:-:S06]  /*1c40*/  FMUL R7, R7, R10 ;  /* 0x0000000a07077220 */ /* 0x000fcc0000400000 */
[----:B------:R-:W0:Y:S02]  /*1c50*/  F2I.TRUNC.NTZ R7, R7 ;  /* 0x0000000700077305 */ /* 0x000e24000020f100 */
[----:B0-----:R-:W-:Y:S01]  /*1c60*/  IMAD R19, R7, 0x4, R0 ;  /* 0x0000000407137824 */ /* 0x001fe200078e0200 */
[----:B--2---:R0:W-:Y:S04]  /*1c70*/  STL [R13+0xc], R16 ;  /* 0x00000c100d007387 */ /* 0x0041e80000100800 */
[----:B---3--:R1:W-:Y:S04]  /*1c80*/  STL [R21], R14 ;  /* 0x0000000e15007387 */ /* 0x0083e80000100800 */
[----:B------:R-:W2:Y:S04]  /*1c90*/  LDL R20, [R19] ;  /* 0x0000000013147983 */ /* 0x000ea80000100800 */
[----:B------:R0:W3:Y:S01]  /*1ca0*/  LDL R18, [R13+0x10] ;  /* 0x000010000d127983 */ /* 0x0000e20000100800 */
[----:B------:R-:W-:-:S04]  /*1cb0*/  VIADD R17, R17, 0x4 ;  /* 0x0000000411117836 */ /* 0x000fc80000000000 */
[C---:B0-----:R-:W-:Y:S01]  /*1cc0*/  IMAD R13, R17.reuse, 0x4, R0 ;  /* 0x00000004110d7824 */ /* 0x041fe200078e0200 */
[----:B------:R-:W-:Y:S01]  /*1cd0*/  ISETP.NE.AND P0, PT, R17, 0x50, PT ;  /* 0x000000501100780c */ /* 0x000fe20003f05270 */
[----:B------:R-:W-:Y:S01]  /*1ce0*/  IMAD.MOV.U32 R27, RZ, RZ, R3 ;  /* 0x000000ffff1b7224 */ /* 0x000fe200078e0003 */
[----:B------:R-:W-:Y:S01]  /*1cf0*/  IADD3 R30, PT, PT, R30, 0x161f14, RZ ;  /* 0x00161f141e1e7810 */ /* 0x000fe20007ffe0ff */
[----:B------:R-:W-:Y:S02]  /*1d00*/  IMAD.MOV.U32 R7, RZ, RZ, R5 ;  /* 0x000000ffff077224 */ /* 0x000fe400078e0005 */
[----:B------:R-:W-:Y:S01]  /*1d10*/  IMAD.MOV.U32 R10, RZ, RZ, R4 ;  /* 0x000000ffff0a7224 */ /* 0x000fe200078e0004 */
[----:B--2---:R1:W-:Y:S04]  /*1d20*/  STL [R13], R20 ;  /* 0x000000140d007387 */ /* 0x0043e80000100800 */
[----:B---3--:R1:W-:Y:S03]  /*1d30*/  STL [R19], R18 ;  /* 0x0000001213007387 */ /* 0x0083e60000100800 */
[----:B------:R-:W-:Y:S05]  /*1d40*/  @P0 BRA `(.L_x_0) ;  /* 0xfffffff800b80947 */ /* 0x000fea000383ffff */
[----:B------:R-:W-:Y:S02]  /*1d50*/  SHF.R.U32.HI R2, RZ, 0x2, R11 ;  /* 0x00000002ff027819 */ /* 0x000fe4000001160b */
[----:B------:R-:W-:Y:S02]  /*1d60*/  SHF.L.U32 R3, R12, 0x4, RZ ;  /* 0x000000040c037819 */ /* 0x000fe400000006ff */
[----:B------:R-:W-:-:S05]  /*1d70*/  LOP3.LUT R2, R2, R11, RZ, 0x3c, !PT ;  /* 0x0000000b02027212 */ /* 0x000fca00078e3cff */
[----:B------:R-:W-:-:S05]  /*1d80*/  IMAD.SHL.U32 R4, R2, 0x2, RZ ;  /* 0x0000000202047824 */ /* 0x000fca00078e00ff */
[----:B------:R-:W-:Y:S02]  /*1d90*/  LOP3.LUT R3, R12, R3, R4, 0x96, !PT ;  /* 0x000000030c037212 */ /* 0x000fe400078e9604 */
[----:B------:R-:W2:Y:S02]  /*1da0*/  LDL R4, [R0] ;  /* 0x0000000000047983 */ /* 0x000ea40000100800 */
[----:B------:R-:W-:-:S04]  /*1db0*/  LOP3.LUT R11, R3, R2, RZ, 0x3c, !PT ;  /* 0x00000002030b7212 */ /* 0x000fc800078e3cff */
[----:B------:R-:W-:-:S04]  /*1dc0*/  IADD3 R2, PT, PT, R30, -0x10974f, R11 ;  /* 0xffef68b11e027810 */ /* 0x000fc80007ffe00b */
[----:B------:R-:W-:-:S05]  /*1dd0*/  I2FP.F32.U32 R3, R2 ;  /* 0x0000000200037245 */ /* 0x000fca0000201000 */
[----:B------:R-:W-:-:S04]  /*1de0*/  FFMA R3, R3, R8, 1.1641532182693481445e-10 ;  /* 0x2f00000003037423 */ /* 0x000fc80000000008 */
[----:B------:R-:W-:-:S06]  /*1df0*/  FMUL R3, R3, 81 ;  /* 0x42a2000003037820 */ /* 0x000fcc0000400000 */
[----:B------:R-:W0:Y:S02]  /*1e00*/  F2I.TRUNC.NTZ R3, R3 ;  /* 0x0000000300037305 */ /* 0x000e24000020f100 */
[----:B0-----:R-:W-:-:S05]  /*1e10*/  IMAD R5, R3, 0x4, R0 ;  /* 0x0000000403057824 */ /* 0x001fca00078e0200 */
[----:B-1----:R-:W3:Y:S01]  /*1e20*/  LDL R13, [R5] ;  /* 0x00000000050d7983 */ /* 0x002ee20000100800 */
[----:B------:R-:W-:Y:S01]  /*1e30*/  VIADD R2, R0, 0x8 ;  /* 0x0000000800027836 */ /* 0x000fe20000000000 */
[----:B------:R-:W-:Y:S01]  /*1e40*/  UMOV UR4, 0x50 ;  /* 0x0000005000047882 */ /* 0x000fe20000000000 */
[----:B------:R-:W-:Y:S01]  /*1e50*/  UMOV UR5, 0x7b0fdd ;  /* 0x007b0fdd00057882 */ /* 0x000fe20000000000 */
[----:B---3--:R0:W-:Y:S04]  /*1e60*/  STL [R0], R13 ;  /* 0x0000000d00007387 */ /* 0x0081e80000100800 */
[----:B--2---:R0:W-:Y:S02]  /*1e70*/  STL [R5], R4 ;  /* 0x0000000405007387 */ /* 0x0041e40000100800 */
.L_x_1:
[----:B0-----:R-:W-:-:S04]  /*1e80*/  SHF.R.U32.HI R4, RZ, 0x2, R27 ;  /* 0x00000002ff047819 */ /* 0x001fc8000001161b */
[----:B-1----:R-:W-:Y:S02]  /*1e90*/  LOP3.LUT R14, R4, R27, RZ, 0x3c, !PT ;  /* 0x0000001b040e7212 */ /* 0x002fe400078e3cff */
[----:B------:R-:W-:-:S03]  /*1ea0*/  SHF.L.U32 R4, R11, 0x4, RZ ;  /* 0x000000040b047819 */ /* 0x000fc600000006ff */
[----:B------:R-:W-:-:S05]  /*1eb0*/  IMAD.SHL.U32 R3, R14, 0x2, RZ ;  /* 0x000000020e037824 */ /* 0x000fca00078e00ff */
[----:B------:R-:W-:-:S04]  /*1ec0*/  LOP3.LUT R3, R11, R4, R3, 0x96, !PT ;  /* 0x000000040b037212 */ /* 0x000fc800078e9603 */
[----:B------:R-:W-:Y:S02]  /*1ed0*/  LOP3.LUT R3, R3, R14, RZ, 0x3c, !PT ;  /* 0x0000000e03037212 */ /* 0x000fe400078e3cff */
[----:B------:R-:W2:Y:S02]  /*1ee0*/  LDL R14, [R2+-0x4] ;  /* 0xfffffc00020e7983 */ /* 0x000ea40000100800 */
[----:B------:R-:W-:-:S04]  /*1ef0*/  IADD3 R4, PT, PT, R30, -0xb0f8a, R3 ;  /* 0xfff4f0761e047810 */ /* 0x000fc80007ffe003 */
[----:B------:R-:W-:Y:S02]  /*1f00*/  I2FP.F32.U32 R5, R4 ;  /* 0x0000000400057245 */ /* 0x000fe40000201000 */
[----:B------:R-:W-:-:S03]  /*1f10*/  I2FP.F32.S32 R4, UR4 ;  /* 0x0000000400047c45 */ /* 0x000fc60008201400 */
[----:B------:R-:W-:-:S04]  /*1f20*/  FFMA R5, R5, R8, 1.1641532182693481445e-10 ;  /* 0x2f00000005057423 */ /* 0x000fc80000000008 */
[----:B------:R-:W-:-:S04]  /*1f30*/  FMUL R4, R5, R4 ;  /* 0x0000000405047220 */ /* 0x000fc80000400000 */
[----:B------:R-:W0:Y:S02]  /*1f40*/  F2I.TRUNC.NTZ R5, R4 ;  /* 0x0000000400057305 */ /* 0x000e24000020f100 */
[----:B0-----:R-:W-:-:S05]  /*1f50*/  IMAD R17, R5, 0x4, R0 ;  /* 0x0000000405117824 */ /* 0x001fca00078e0200 */
[----:B------:R-:W3:Y:S01]  /*1f60*/  LDL R19, [R17] ;  /* 0x0000000011137983 */ /* 0x000ee20000100800 */
[----:B------:R-:W-:-:S04]  /*1f70*/  SHF.R.U32.HI R16, RZ, 0x2, R7 ;  /* 0x00000002ff107819 */ /* 0x000fc80000011607 */
[----:B------:R-:W-:Y:S02]  /*1f80*/  LOP3.LUT R18, R16, R7, RZ, 0x3c, !PT ;  /* 0x0000000710127212 */ /* 0x000fe400078e3cff */
[----:B------:R-:W-:-:S03]  /*1f90*/  SHF.L.U32 R16, R3, 0x4, RZ ;  /* 0x0000000403107819 */ /* 0x000fc600000006ff */
[----:B------:R-:W-:-:S05]  /*1fa0*/  IMAD.SHL.U32 R5, R18, 0x2, RZ ;  /* 0x0000000212057824 */ /* 0x000fca00078e00ff */
[----:B------:R-:W-:-:S04]  /*1fb0*/  LOP3.LUT R5, R3, R16, R5, 0x96, !PT ;  /* 0x0000001003057212 */ /* 0x000fc800078e9605 */
[----:B------:R-:W-:Y:S01]  /*1fc0*/  LOP3.LUT R5, R5, R18, RZ, 0x3c, !PT ;  /* 0x0000001205057212 */ /* 0x000fe200078e3cff */
[----:B------:R-:W-:-:S03]  /*1fd0*/  UIADD3 UR6, UPT, UPT, UR4, -0x1, URZ ;  /* 0xffffffff04067890 */ /* 0x000fc6000fffe0ff */
[----:B------:R-:W-:-:S04]  /*1fe0*/  IADD3 R7, PT, PT, R30, -0x587c5, R5 ;  /* 0xfffa783b1e077810 */ /* 0x000fc80007ffe005 */
[----:B------:R-:W-:Y:S02]  /*1ff0*/  I2FP.F32.U32 R7, R7 ;  /* 0x0000000700077245 */ /* 0x000fe40000201000 */
[----:B------:R-:W-:-:S03]  /*2000*/  I2FP.F32.S32 R4, UR6 ;  /* 0x0000000600047c45 */ /* 0x000fc60008201400 */
[----:B------:R-:W-:-:S04]  /*2010*/  FFMA R7, R7, R8, 1.1641532182693481445e-10 ;  /* 0x2f00000007077423 */ /* 0x000fc80000000008 */
[----:B------:R-:W-:-:S04]  /*2020*/  FMUL R4, R7, R4 ;  /* 0x0000000407047220 */ /* 0x000fc80000400000 */
[----:B------:R-:W0:Y:S02]  /*2030*/  F2I.TRUNC.NTZ R7, R4 ;  /* 0x0000000400077305 */ /* 0x000e24000020f100 */
[----:B0-----:R-:W-:Y:S01]  /*2040*/  IMAD R16, R7, 0x4, R0 ;  /* 0x0000000407107824 */ /* 0x001fe200078e0200 */
[----:B---3--:R-:W-:Y:S04]  /*2050*/  STL [R2+-0x4], R19 ;  /* 0xfffffc1302007387 */ /* 0x008fe80000100800 */
[----:B--2---:R0:W-:Y:S04]  /*2060*/  STL [R17], R14 ;  /* 0x0000000e11007387 */ /* 0x0041e80000100800 */
[----:B------:R-:W2:Y:S04]  /*2070*/  LDL R21, [R16] ;  /* 0x0000000010157983 */ /* 0x000ea80000100800 */
        /* <DEDUP_REMOVED lines=8> */
[----:B------:R-:W-:-:S04]  /*2100*/  IADD3 R4, PT, PT, R13, R30, RZ ;  /* 0x0000001e0d047210 */ /* 0x000fc80007ffe0ff */
[----:B0-----:R-:W-:Y:S02]  /*2110*/  I2FP.F32.U32 R17, R4 ;  /* 0x0000000400117245 */ /* 0x001fe40000201000 */
[----:B------:R-:W-:-:S03]  /*2120*/  I2FP.F32.S32 R4, UR6 ;  /* 0x0000000600047c45 */ /* 0x000fc60008201400 */
[----:B------:R-:W-:-:S04]  /*2130*/  FFMA R17, R17, R8, 1.1641532182693481445e-10 ;  /* 0x2f00000011117423 */ /* 0x000fc80000000008 */
[----:B------:R-:W-:-:S04]  /*2140*/  FMUL R4, R17, R4 ;  /* 0x0000000411047220 */ /* 0x000fc80000400000 */
[----:B------:R-:W0:Y:S02]  /*2150*/  F2I.TRUNC.NTZ R17, R4 ;  /* 0x0000000400117305 */ /* 0x000e24000020f100 */
[----:B0-----:R-:W-:Y:S01]  /*2160*/  IMAD R17, R17, 0x4, R0 ;  /* 0x0000000411117824 */ /* 0x001fe200078e0200 */
[----:B--2---:R-:W-:Y:S04]  /*2170*/  STL [R2], R21 ;  /* 0x0000001502007387 */ /* 0x004fe80000100800 */
[----:B---3--:R0:W-:Y:S04]  /*2180*/  STL [R16], R7 ;  /* 0x0000000710007387 */ /* 0x0081e80000100800 */
[----:B------:R-:W2:Y:S04]  /*2190*/  LDL R19, [R17] ;  /* 0x0000000011137983 */ /* 0x000ea80000100800 */
[----:B------:R-:W3:Y:S01]  /*21a0*/  LDL R14, [R2+0x4] ;  /* 0x00000400020e7983 */ /* 0x000ee20000100800 */
[----:B------:R-:W-:-:S04]  /*21b0*/  SHF.R.U32.HI R23, RZ, 0x2, R12 ;  /* 0x00000002ff177819 */ /* 0x000fc8000001160c */
[----:B------:R-:W-:Y:S01]  /*21c0*/  LOP3.LUT R23, R23, R12, RZ, 0x3c, !PT ;  /* 0x0000000c17177212 */ /* 0x000fe200078e3cff */
[----:B------:R-:W-:-:S04]  /*21d0*/  IMAD.SHL.U32 R10, R13, 0x10, RZ ;  /* 0x000000100d0a7824 */ /* 0x000fc800078e00ff */
[----:B------:R-:W-:Y:S01]  /*21e0*/  IMAD.SHL.U32 R12, R23, 0x2, RZ ;  /* 0x00000002170c7824 */ /* 0x000fe200078e00ff */
[----:B------:R-:W-:Y:S01]  /*21f0*/  MOV R27, R11 ;  /* 0x0000000b001b7202 */ /* 0x000fe20000000f00 */
[----:B------:R-:W-:-:S03]  /*2200*/  VIADD R30, R30, 0x161f14 ;  /* 0x00161f141e1e7836 */ /* 0x000fc60000000000 */
[----:B------:R-:W-:-:S04]  /*2210*/  LOP3.LUT R10, R13, R10, R12, 0x96, !PT ;  /* 0x0000000a0d0a7212 */ /* 0x000fc800078e960c */
[----:B------:R-:W-:Y:S01]  /*2220*/  LOP3.LUT R11, R10, R23, RZ, 0x3c, !PT ;  /* 0x000000170a0b7212 */ /* 0x000fe200078e3cff */
[----:B------:R-:W-:-:S03]  /*2230*/  UIADD3 UR6, UPT, UPT, UR4, -0x3, URZ ;  /* 0xfffffffd04067890 */ /* 0x000fc6000fffe0ff */
[----:B------:R-:W-:-:S04]  /*2240*/  IADD3 R4, PT, PT, R30, -0x10974f, R11 ;  /* 0xffef68b11e047810 */ /* 0x000fc80007ffe00b */
[----:B0-----:R-:W-:Y:S02]  /*2250*/  I2FP.F32.U32 R7, R4 ;  /* 0x0000000400077245 */ /* 0x001fe40000201000 */
[----:B------:R-:W-:-:S03]  /*2260*/  I2FP.F32.S32 R4, UR6 ;  /* 0x0000000600047c45 */ /* 0x000fc60008201400 */
[----:B------:R-:W-:-:S04]  /*2270*/  FFMA R7, R7, R8, 1.1641532182693481445e-10 ;  /* 0x2f00000007077423 */ /* 0x000fc80000000008 */
[----:B------:R-:W-:-:S04]  /*2280*/  FMUL R4, R7, R4 ;  /* 0x0000000407047220 */ /* 0x000fc80000400000 */
[----:B------:R-:W0:Y:S01]  /*2290*/  F2I.TRUNC.NTZ R7, R4 ;  /* 0x0000000400077305 */ /* 0x000e22000020f100 */
[----:B------:R-:W-:Y:S02]  /*22a0*/  IMAD.MOV.U32 R23, RZ, RZ, R2 ;  /* 0x000000ffff177224 */ /* 0x000fe400078e0002 */
[----:B0-----:R-:W-:Y:S01]  /*22b0*/  IMAD R21, R7, 0x4, R0 ;  /* 0x0000000407157824 */ /* 0x001fe200078e0200 */
[----:B--2---:R0:W-:Y:S04]  /*22c0*/  STL [R2+0x4], R19 ;  /* 0x0000041302007387 */ /* 0x0041e80000100800 */
[----:B---3--:R1:W-:Y:S04]  /*22d0*/  STL [R17], R14 ;  /* 0x0000000e11007387 */ /* 0x0083e80000100800 */
[----:B------:R-:W2:Y:S04]  /*22e0*/  LDL R18, [R21] ;  /* 0x0000000015127983 */ /* 0x000ea80000100800 */
[----:B------:R-:W3:Y:S01]  /*22f0*/  LDL R16, [R23+0x8] ;  /* 0x0000080017107983 */ /* 0x000ee20000100800 */
[----:B------:R-:W-:-:S04]  /*2300*/  UIADD3 UR5, UPT, UPT, UR5, 0x161f14, URZ ;  /* 0x00161f1405057890 */ /* 0x000fc8000fffe0ff */
[----:B------:R-:W-:Y:S01]  /*2310*/  UISETP.NE.AND UP0, UPT, UR5, 0x2357d6d, UPT ;  /* 0x02357d6d0500788c */ /* 0x000fe2000bf05270 */
[----:B------:R-:W-:Y:S01]  /*2320*/  MOV R7, R3 ;  /* 0x0000000300077202 */ /* 0x000fe20000000f00 */
[----:B------:R-:W-:Y:S02]  /*2330*/  IMAD.MOV.U32 R10, RZ, RZ, R5 ;  /* 0x000000ffff0a7224 */ /* 0x000fe400078e0005 */
[----:B------:R-:W-:Y:S02]  /*2340*/  IMAD.MOV.U32 R12, RZ, RZ, R13 ;  /* 0x000000ffff0c7224 */ /* 0x000fe400078e000d */
[----:B0-----:R-:W-:Y:S01]  /*2350*/  VIADD R2, R2, 0x10 ;  /* 0x0000001002027836 */ /* 0x001fe20000000000 */
[----:B------:R-:W-:Y:S01]  /*2360*/  UIADD3 UR4, UPT, UPT, UR4, -0x4, URZ ;  /* 0xfffffffc04047890 */ /* 0x000fe2000fffe0ff */
[----:B--2---:R1:W-:Y:S04]  /*2370*/  STL [R23+0x8], R18 ;  /* 0x0000081217007387 */ /* 0x0043e80000100800 */
[----:B---3--:R1:W-:Y:S01]  /*2380*/  STL [R21], R16 ;  /* 0x0000001015007387 */ /* 0x0083e20000100800 */
[----:B------:R-:W-:Y:S06]  /*2390*/  BRA.U UP0, `(.L_x_1) ;  /* 0xfffffff900b87547 */ /* 0x000fec000b83ffff */
[----:B------:R-:W-:Y:S01]  /*23a0*/  IADD3 R9, PT, PT, R6, R9, RZ ;  /* 0x0000000906097210 */ /* 0x000fe20007ffe0ff */
[----:B------:R-:W-:Y:S01]  /*23b0*/  VIADD R30, R30, 0xffef68b1 ;  /* 0xffef68b11e1e7836 */ /* 0x000fe20000000000 */
[----:B------:R-:W-:-:S03]  /*23c0*/  UMOV UR4, URZ ;  /* 0x000000ff00047c82 */ /* 0x000fc60008000000 */
[----:B------:R-:W-:-:S05]  /*23d0*/  IMAD.HI.U32 R2, R9, 0x51eb851f, RZ ;  /* 0x51eb851f09027827 */ /* 0x000fca00078e00ff */
[----:B------:R-:W-:-:S05]  /*23e0*/  SHF.R.U32.HI R2, RZ, 0x4, R2 ;  /* 0x00000004ff027819 */ /* 0x000fca0000011602 */
[----:B------:R-:W-:-:S07]  /*23f0*/  IMAD R31, R2, -0x32, R9 ;  /* 0xffffffce021f7824 */ /* 0x000fce00078e0209 */
.L_x_15:
[----:B------:R-:W2:Y:S01]  /*2400*/  LDL R33, [R0] ;  /* 0x0000000000217983 */ /* 0x000ea20000100800 */
[----:B01----:R-:W0:Y:S01]  /*2410*/  LDC.64 R18, c[0x0][0x390] ;  /* 0x0000e400ff127b82 */ /* 0x003e220000000a00 */
[----:B------:R-:W1:Y:S02]  /*2420*/  LDCU UR5, c[0x0][0x360] ;  /* 0x00006c00ff0577ac */ /* 0x000e640008000800 */
[----:B-1-3--:R-:W-:-:S04]  /*2430*/  IMAD R5, R24, UR5, R15 ;  /* 0x0000000518057c24 */ /* 0x00afc8000f8e020f */
[----:B0-----:R-:W-:-:S04]  /*2440*/  IMAD.WIDE R4, R5, 0x148, R18 ;  /* 0x0000014805047825 */ /* 0x001fc800078e0212 */
[----:B--2---:R-:W-:-:S05]  /*2450*/  IMAD.HI R32, R33, 0x38e38e39, RZ ;  /* 0x38e38e3921207827 */ /* 0x004fca00078e02ff */
[----:B------:R-:W-:-:S04]  /*2460*/  SHF.R.S32.HI R3, RZ, 0x1, R32 ;  /* 0x00000001ff037819 */ /* 0x000fc80000011420 */
[----:B------:R-:W-:-:S05]  /*2470*/  LEA.HI R32, R32, R3, RZ, 0x1 ;  /* 0x0000000320207211 */ /* 0x000fca00078f08ff */
[----:B------:R-:W-:-:S04]  /*2480*/  IMAD.WIDE R8, R32, 0x24, R4 ;  /* 0x0000002420087825 */ /* 0x000fc800078e0204 */
[----:B------:R-:W-:-:S04]  /*2490*/  IMAD R33, R32, -0x9, R33 ;  /* 0xfffffff720217824 */ /* 0x000fc800078e0221 */
[----:B------:R-:W-:-:S05]  /*24a0*/  IMAD.WIDE R20, R33, 0x4, R8 ;  /* 0x0000000421147825 */ /* 0x000fca00078e0208 */
[----:B------:R-:W2:Y:S01]  /*24b0*/  LDG.E R2, desc[UR8][R20.64] ;  /* 0x0000000814027981 */ /* 0x000ea2000c1e1900 */
[----:B------:R-:W-:Y:S01]  /*24c0*/  UIADD3 UR4, UPT, UPT, UR4, 0x1, URZ ;  /* 0x0000000104047890 */ /* 0x000fe2000fffe0ff */
[----:B------:R-:W-:Y:S03]  /*24d0*/  BSSY.RECONVERGENT B0, `(.L_x_2) ;  /* 0x00001b0000007945 */ /* 0x000fe60003800200 */
[----:B------:R-:W-:Y:S01]  /*24e0*/  UISETP.NE.AND UP0, UPT, UR4, 0x51, UPT ;  /* 0x000000510400788c */ /* 0x000fe2000bf05270 */
[----:B--2---:R-:W-:-:S13]  /*24f0*/  ISETP.NE.AND P0, PT, R2, RZ, PT ;  /* 0x000000ff0200720c */ /* 0x004fda0003f05270 */
[----:B------:R-:W-:Y:S05]  /*2500*/  @P0 BRA `(.L_x_3) ;  /* 0x0000001800b00947 */ /* 0x000fea0003800000 */
[----:B------:R-:W-:Y:S01]  /*2510*/  SHF.R.U32.HI R2, RZ, 0x2, R27 ;  /* 0x00000002ff027819 */ /* 0x000fe2000001161b */
[----:B------:R-:W-:Y:S01]  /*2520*/  IMAD.SHL.U32 R6, R11, 0x10, RZ ;  /* 0x000000100b067824 */ /* 0x000fe200078e00ff */
[----:B------:R-:W-:Y:S01]  /*2530*/  MOV R22, R30 ;  /* 0x0000001e00167202 */ /* 0x000fe20000000f00 */
[----:B------:R-:W-:Y:S01]  /*2540*/  VIADD R30, R30, 0x587c5 ;  /* 0x000587c51e1e7836 */ /* 0x000fe20000000000 */
[----:B------:R-:W-:Y:S01]  /*2550*/  LOP3.LUT R2, R2, R27, RZ, 0x3c, !PT ;  /* 0x0000001b02027212 */ /* 0x000fe200078e3cff */
[----:B------:R-:W-:Y:S01]  /*2560*/  IMAD.MOV.U32 R29, RZ, RZ, R10 ;  /* 0x000000ffff1d7224 */ /* 0x000fe200078e000a */
[----:B------:R-:W-:Y:S01]  /*2570*/  MOV R28, R12 ;  /* 0x0000000c001c7202 */ /* 0x000fe20000000f00 */
[----:B------:R-:W-:Y:S02]  /*2580*/  IMAD.MOV.U32 R27, RZ, RZ, R7 ;  /* 0x000000ffff1b7224 */ /* 0x000fe400078e0007 */
[----:B------:R-:W-:Y:S02]  /*2590*/  IMAD.SHL.U32 R3, R2, 0x2, RZ ;  /* 0x0000000202037824 */ /* 0x000fe400078e00ff */
[----:B------:R-:W-:-:S03]  /*25a0*/  IMAD.MOV.U32 R25, RZ, RZ, R11 ;  /* 0x000000ffff197224 */ /* 0x000fc600078e000b */
[----:B------:R-:W-:-:S04]  /*25b0*/  LOP3.LUT R3, R11, R6, R3, 0x96, !PT ;  /* 0x000000060b037212 */ /* 0x000fc800078e9603 */
[----:B------:R-:W-:Y:S01]  /*25c0*/  LOP3.LUT R34, R3, R2, RZ, 0x3c, !PT ;  /* 0x0000000203227212 */ /* 0x000fe200078e3cff */
[----:B------:R-:W-:-:S04]  /*25d0*/  IMAD.MOV.U32 R3, RZ, RZ, 0x2f800000 ;  /* 0x2f800000ff037424 */ /* 0x000fc800078e00ff */
[----:B------:R-:W-:-:S05]  /*25e0*/  IMAD.IADD R2, R34, 0x1, R30 ;  /* 0x0000000122027824 */ /* 0x000fca00078e021e */
[----:B------:R-:W-:-:S05]  /*25f0*/  I2FP.F32.U32 R2, R2 ;  /* 0x0000000200027245 */ /* 0x000fca0000201000 */
[----:B------:R-:W-:-:S05]  /*2600*/  FFMA R2, R2, R3, 1.1641532182693481445e-10 ;  /* 0x2f00000002027423 */ /* 0x000fca0000000003 */
[----:B------:R-:W-:-:S13]  /*2610*/  FSETP.GEU.AND P0, PT, R2, 0.25, PT ;  /* 0x3e8000000200780b */ /* 0x000fda0003f0e000 */
[----:B------:R-:W-:Y:S05]  /*2620*/  @P0 BRA `(.L_x_4) ;  /* 0x00000010002c0947 */ /* 0x000fea0003800000 */
[----:B------:R-:W2:Y:S04]  /*2630*/  LDG.E R11, desc[UR8][R8.64] ;  /* 0x00000008080b7981 */ /* 0x000ea8000c1e1900 */
[----:B------:R-:W3:Y:S04]  /*2640*/  LDG.E R36, desc[UR8][R8.64+0x4] ;  /* 0x0000040808247981 */ /* 0x000ee8000c1e1900 */
[----:B------:R-:W4:Y:S04]  /*2650*/  LDG.E R14, desc[UR8][R8.64+0x8] ;  /* 0x00000808080e7981 */ /* 0x000f28000c1e1900 */
[----:B------:R-:W5:Y:S04]  /*2660*/  LDG.E R12, desc[UR8][R8.64+0xc] ;  /* 0x00000c08080c7981 */ /* 0x000f68000c1e1900 */
[----:B------:R-:W5:Y:S01]  /*2670*/  LDG.E R10, desc[UR8][R8.64+0x10] ;  /* 0x00001008080a7981 */ /* 0x000f62000c1e1900 */
[----:B------:R-:W-:-:S03]  /*2680*/  IMAD.WIDE R6, R33, 0x4, R4 ;  /* 0x0000000421067825 */ /* 0x000fc600078e0204 */
[----:B------:R-:W5:Y:S04]  /*2690*/  LDG.E R16, desc[UR8][R8.64+0x14] ;  /* 0x0000140808107981 */ /* 0x000f68000c1e1900 */
[----:B------:R-:W5:Y:S04]  /*26a0*/  LDG.E R17, desc[UR8][R8.64+0x18] ;  /* 0x0000180808117981 */ /* 0x000f68000c1e1900 */
[----:B------:R-:W5:Y:S04]  /*26b0*/  LDG.E R23, desc[UR8][R8.64+0x1c] ;  /* 0x00001c0808177981 */ /* 0x000f68000c1e1900 */
[----:B------:R-:W5:Y:S04]  /*26c0*/  LDG.E R3, desc[UR8][R6.64] ;  /* 0x0000000806037981 */ /* 0x000f68000c1e1900 */
[----:B------:R0:W5:Y:S01]  /*26d0*/  LDG.E R2, desc[UR8][R8.64+0x20] ;  /* 0x0000200808027981 */ /* 0x000162000c1e1900 */
[----:B------:R-:W-:-:S02]  /*26e0*/  HFMA2 R35, -RZ, RZ, 0, 1.5318393707275390625e-05 ;  /* 0x00000101ff237431 */ /* 0x000fc400000001ff */
[----:B------:R-:W-:Y:S01]  /*26f0*/  IMAD.HI R32, R32, 0x55555556, RZ ;  /* 0x5555555620207827 */ /* 0x000fe200078e02ff */
[----:B------:R-:W5:Y:S02]  /*2700*/  LDG.E R8, desc[UR8][R6.64+0x24] ;  /* 0x0000240806087981 */ /* 0x000f64000c1e1900 */
[C-C-:B0-----:R-:W-:Y:S02]  /*2710*/  PRMT R9, R35.reuse, 0x5410, R35.reuse ;  /* 0x0000541023097816 */ /* 0x141fe40000000023 */
[----:B------:R-:W-:-:S03]  /*2720*/  PRMT R13, R35, 0x5410, R35 ;  /* 0x00005410230d7816 */ /* 0x000fc60000000023 */
[----:B------:R0:W-:Y:S04]  /*2730*/  STL [R1+0x144], R9 ;  /* 0x0001440901007387 */ /* 0x0001e80000100800 */
[----:B------:R1:W-:Y:S01]  /*2740*/  STL [R1+0x148], R13 ;  /* 0x0001480d01007387 */ /* 0x0003e20000100800 */
[----:B0-----:R-:W-:Y:S02]  /*2750*/  PRMT R9, R35, 0x7610, R9 ;  /* 0x0000761023097816 */ /* 0x001fe40000000009 */
[----:B------:R-:W-:Y:S01]  /*2760*/  LEA.HI R32, R32, R32, RZ, 0x1 ;  /* 0x0000002020207211 */ /* 0x000fe200078f08ff */
[----:B-1----:R-:W5:Y:S04]  /*2770*/  LDG.E R13, desc[UR8][R6.64+0xd8] ;  /* 0x0000d808060d7981 */ /* 0x002f68000c1e1900 */
[----:B------:R0:W-:Y:S04]  /*2780*/  STL.U16 [R1+0x14c], R9 ;  /* 0x00014c0901007387 */ /* 0x0001e80000100400 */
[----:B0-----:R-:W5:Y:S01]  /*2790*/  LDG.E R9, desc[UR8][R6.64+0x48] ;  /* 0x0000480806097981 */ /* 0x001f62000c1e1900 */
[----:B--2---:R-:W-:-:S02]  /*27a0*/  IMAD.IADD R11, R1, 0x1, R11 ;  /* 0x00000001010b7824 */ /* 0x004fc400078e020b */
[----:B---3--:R-:W-:-:S03]  /*27b0*/  IMAD.IADD R36, R1, 0x1, R36 ;  /* 0x0000000101247824 */ /* 0x008fc600078e0224 */
[----:B------:R-:W-:Y:S01]  /*27c0*/  STL.U8 [R11+0x144], RZ ;  /* 0x000144ff0b007387 */ /* 0x000fe20000100000 */
[----:B----4-:R-:W-:-:S03]  /*27d0*/  IMAD.IADD R14, R1, 0x1, R14 ;  /* 0x00000001010e7824 */ /* 0x010fc600078e020e */
[----:B------:R-:W-:Y:S01]  /*27e0*/  STL.U8 [R36+0x144], RZ ;  /* 0x000144ff24007387 */ /* 0x000fe20000100000 */
[----:B-----5:R-:W-:-:S03]  /*27f0*/  IADD3 R37, PT, PT, R1, R12, RZ ;  /* 0x0000000c01257210 */ /* 0x020fc60007ffe0ff */
[----:B------:R-:W-:Y:S04]  /*2800*/  STL.U8 [R14+0x144], RZ ;  /* 0x000144ff0e007387 */ /* 0x000fe80000100000 */
[----:B------:R0:W-:Y:S01]  /*2810*/  STL.U8 [R37+0x144], RZ ;  /* 0x000144ff25007387 */ /* 0x0001e20000100000 */
[----:B------:R-:W-:-:S03]  /*2820*/  IMAD.IADD R35, R1, 0x1, R10 ;  /* 0x0000000101237824 */ /* 0x000fc600078e020a */
[----:B------:R-:W2:Y:S01]  /*2830*/  LDG.E R10, desc[UR8][R6.64+0x6c] ;  /* 0x00006c08060a7981 */ /* 0x000ea2000c1e1900 */
[----:B0-----:R-:W-:-:S03]  /*2840*/  PRMT R37, R33, 0x9910, RZ ;  /* 0x0000991021257816 */ /* 0x001fc600000000ff */
[----:B------:R-:W3:Y:S02]  /*2850*/  LDG.E R11, desc[UR8][R6.64+0x90] ;  /* 0x00009008060b7981 */ /* 0x000ee4000c1e1900 */
[----:B------:R-:W-:Y:S02]  /*2860*/  IMAD R37, R37, 0x56, RZ ;  /* 0x0000005625257824 */ /* 0x000fe400078e02ff */
[----:B------:R0:W-:Y:S03]  /*2870*/  STL.U8 [R35+0x144], RZ ;  /* 0x000144ff23007387 */ /* 0x0001e60000100000 */
[----:B------:R-:W-:Y:S01]  /*2880*/  LOP3.LUT R37, R37, 0xffff, RZ, 0xc0, !PT ;  /* 0x0000ffff25257812 */ /* 0x000fe200078ec0ff */
[----:B------:R-:W4:Y:S01]  /*2890*/  LDG.E R12, desc[UR8][R6.64+0xb4] ;  /* 0x0000b408060c7981 */ /* 0x000f22000c1e1900 */
[----:B0-----:R-:W-:Y:S02]  /*28a0*/  IMAD R35, R32, 0x3, RZ ;  /* 0x0000000320237824 */ /* 0x001fe400078e02ff */
[----:B------:R-:W-:Y:S01]  /*28b0*/  SHF.R.U32.HI R32, RZ, 0xf, R37 ;  /* 0x0000000fff207819 */ /* 0x000fe20000011625 */
[----:B------:R-:W5:Y:S03]  /*28c0*/  LDG.E R14, desc[UR8][R6.64+0xfc] ;  /* 0x0000fc08060e7981 */ /* 0x000f66000c1e1900 */
[----:B------:R-:W-:Y:S01]  /*28d0*/  LEA.HI R32, R37, R32, RZ, 0x18 ;  /* 0x0000002025207211 */ /* 0x000fe200078fc0ff */
[----:B------:R0:W5:Y:S03]  /*28e0*/  LDG.E R36, desc[UR8][R6.64+0x120] ;  /* 0x0001200806247981 */ /* 0x000166000c1e1900 */
[----:B0-----:R-:W-:-:S05]  /*28f0*/  PRMT R6, R32, 0x9910, RZ ;  /* 0x0000991020067816 */ /* 0x001fca00000000ff */
[----:B------:R-:W-:-:S04]  /*2900*/  IMAD R6, R6, 0x3, RZ ;  /* 0x0000000306067824 */ /* 0x000fc800078e02ff */
[----:B------:R-:W-:-:S05]  /*2910*/  IMAD.MOV R6, RZ, RZ, -R6 ;  /* 0x000000ffff067224 */ /* 0x000fca00078e0a06 */
[----:B------:R-:W-:-:S05]  /*2920*/  PRMT R6, R6, 0x7710, RZ ;  /* 0x0000771006067816 */ /* 0x000fca00000000ff */
[----:B------:R-:W-:-:S05]  /*2930*/  IMAD.IADD R6, R33, 0x1, R6 ;  /* 0x0000000121067824 */ /* 0x000fca00078e0206 */
[----:B------:R-:W-:Y:S01]  /*2940*/  LOP3.LUT R6, R6, 0xffff, RZ, 0xc0, !PT ;  /* 0x0000ffff06067812 */ /* 0x000fe200078ec0ff */
[----:B------:R-:W-:-:S03]  /*2950*/  IMAD.WIDE R4, R35, 0x24, R4 ;  /* 0x0000002423047825 */ /* 0x000fc600078e0204 */
[----:B------:R-:W-:-:S04]  /*2960*/  PRMT R6, R6, 0x8880, RZ ;  /* 0x0000888006067816 */ /* 0x000fc800000000ff */
[----:B------:R-:W-:Y:S01]  /*2970*/  IADD3 R33, PT, PT, R33, -R6, RZ ;  /* 0x8000000621217210 */ /* 0x000fe20007ffe0ff */
[----:B------:R-:W-:-:S04]  /*2980*/  IMAD.IADD R32, R1, 0x1, R16 ;  /* 0x0000000101207824 */ /* 0x000fc800078e0210 */
[----:B------:R-:W-:Y:S01]  /*2990*/  IMAD.WIDE R4, R33, 0x4, R4 ;  /* 0x0000000421047825 */ /* 0x000fe200078e0204 */
[----:B------:R-:W-:-:S03]  /*29a0*/  IADD3 R6, PT, PT, R1, R23, RZ ;  /* 0x0000001701067210 */ /* 0x000fc60007ffe0ff */
[C---:B------:R-:W-:Y:S01]  /*29b0*/  IMAD.IADD R16, R1.reuse, 0x1, R17 ;  /* 0x0000000101107824 */ /* 0x040fe200078e0211 */
[----:B------:R-:W5:Y:S01]  /*29c0*/  LDG.E R33, desc[UR8][R4.64] ;  /* 0x0000000804217981 */ /* 0x000f62000c1e1900 */
[----:B------:R-:W-:-:S03]  /*29d0*/  IMAD.IADD R35, R1, 0x1, R3 ;  /* 0x0000000101237824 */ /* 0x000fc600078e0203 */
[----:B------:R-:W5:Y:S04]  /*29e0*/  LDG.E R23, desc[UR8][R4.64+0x4] ;  /* 0x0000040804177981 */ /* 0x000f68000c1e1900 */
[----:B------:R-:W5:Y:S01]  /*29f0*/  LDG.E R17, desc[UR8][R4.64+0x8] ;  /* 0x0000080804117981 */ /* 0x000f62000c1e1900 */
[----:B------:R-:W-:-:S03]  /*2a00*/  IMAD.IADD R37, R1, 0x1, R2 ;  /* 0x0000000101257824 */ /* 0x000fc600078e0202 */
[----:B------:R-:W5:Y:S04]  /*2a10*/  LDG.E R7, desc[UR8][R4.64+0x24] ;  /* 0x0000240804077981 */ /* 0x000f68000c1e1900 */
[----:B------:R0:W-:Y:S04]  /*2a20*/  STL.U8 [R32+0x144], RZ ;  /* 0x000144ff20007387 */ /* 0x0001e80000100000 */
[----:B------:R-:W5:Y:S04]  /*2a30*/  LDG.E R3, desc[UR8][R4.64+0x28] ;  /* 0x0000280804037981 */ /* 0x000f68000c1e1900 */
[----:B------:R1:W-:Y:S04]  /*2a40*/  STL.U8 [R16+0x144], RZ ;  /* 0x000144ff10007387 */ /* 0x0003e80000100000 */
[----:B0-----:R-:W5:Y:S04]  /*2a50*/  LDG.E R32, desc[UR8][R4.64+0x2c] ;  /* 0x00002c0804207981 */ /* 0x001f68000c1e1900 */
[----:B-1----:R-:W5:Y:S04]  /*2a60*/  LDG.E R16, desc[UR8][R4.64+0x48] ;  /* 0x0000480804107981 */ /* 0x002f68000c1e1900 */
[----:B------:R0:W-:Y:S04]  /*2a70*/  STL.U8 [R6+0x144], RZ ;  /* 0x000144ff06007387 */ /* 0x0001e80000100000 */
[----:B------:R-:W5:Y:S04]  /*2a80*/  LDG.E R2, desc[UR8][R4.64+0x4c] ;  /* 0x00004c0804027981 */ /* 0x000f68000c1e1900 */
[----:B0-----:R0:W5:Y:S01]  /*2a90*/  LDG.E R6, desc[UR8][R4.64+0x50] ;  /* 0x0000500804067981 */ /* 0x001162000c1e1900 */
[C---:B------:R-:W-:Y:S01]  /*2aa0*/  IADD3 R8, PT, PT, R1.reuse, R8, RZ ;  /* 0x0000000801087210 */ /* 0x040fe20007ffe0ff */
[----:B------:R-:W-:-:S02]  /*2ab0*/  IMAD.IADD R9, R1, 0x1, R9 ;  /* 0x0000000101097824 */ /* 0x000fc400078e0209 */
[----:B------:R-:W-:Y:S01]  /*2ac0*/  STL.U8 [R37+0x144], RZ ;  /* 0x000144ff25007387 */ /* 0x000fe20000100000 */
[----:B------:R-:W-:-:S03]  /*2ad0*/  IMAD.IADD R13, R1, 0x1, R13 ;  /* 0x00000001010d7824 */ /* 0x000fc600078e020d */
[----:B------:R-:W-:Y:S04]  /*2ae0*/  STL.U8 [R35+0x144], RZ ;  /* 0x000144ff23007387 */ /* 0x000fe80000100000 */
[----:B------:R1:W-:Y:S04]  /*2af0*/  STL.U8 [R8+0x144], RZ ;  /* 0x000144ff08007387 */ /* 0x0003e80000100000 */
[----:B------:R0:W-:Y:S01]  /*2b00*/  STL.U8 [R9+0x144], RZ ;  /* 0x000144ff09007387 */ /* 0x0001e20000100000 */
[C---:B--2---:R-:W-:Y:S01]  /*2b10*/  IMAD.IADD R10, R1.reuse, 0x1, R10 ;  /* 0x00000001010a7824 */ /* 0x044fe200078e020a */
[----:B---3--:R-:W-:-:S04]  /*2b20*/  IADD3 R11, PT, PT, R1, R11, RZ ;  /* 0x0000000b010b7210 */ /* 0x008fc80007ffe0ff */
[----:B------:R2:W-:Y:S04]  /*2b30*/  STL.U8 [R10+0x144], RZ ;  /* 0x000144ff0a007387 */ /* 0x0005e80000100000 */
[----:B------:R-:W-:Y:S01]  /*2b40*/  STL.U8 [R11+0x144], RZ ;  /* 0x000144ff0b007387 */ /* 0x000fe20000100000 */
[C---:B----4-:R-:W-:Y:S01]  /*2b50*/  IMAD.IADD R12, R1.reuse, 0x1, R12 ;  /* 0x00000001010c7824 */ /* 0x050fe200078e020c */
[----:B-----5:R-:W-:-:S04]  /*2b60*/  IADD3 R14, PT, PT, R1, R14, RZ ;  /* 0x0000000e010e7210 */ /* 0x020fc80007ffe0ff */
[----:B------:R-:W-:Y:S01]  /*2b70*/  STL.U8 [R12+0x144], RZ ;  /* 0x000144ff0c007387 */ /* 0x000fe20000100000 */
[----:B------:R-:W-:-:S03]  /*2b80*/  IMAD.IADD R36, R1, 0x1, R36 ;  /* 0x0000000101247824 */ /* 0x000fc600078e0224 */
[----:B------:R-:W-:Y:S04]  /*2b90*/  STL.U8 [R13+0x144], RZ ;  /* 0x000144ff0d007387 */ /* 0x000fe80000100000 */
[----:B------:R-:W-:Y:S04]  /*2ba0*/  STL.U8 [R14+0x144], RZ ;  /* 0x000144ff0e007387 */ /* 0x000fe80000100000 */
[----:B------:R-:W-:Y:S01]  /*2bb0*/  STL.U8 [R36+0x144], RZ ;  /* 0x000144ff24007387 */ /* 0x000fe20000100000 */
[C---:B------:R-:W-:Y:S01]  /*2bc0*/  IMAD.IADD R33, R1.reuse, 0x1, R33 ;  /* 0x0000000101217824 */ /* 0x040fe200078e0221 */
[----:B------:R-:W-:-:S04]  /*2bd0*/  IADD3 R23, PT, PT, R1, R23, RZ ;  /* 0x0000001701177210 */ /* 0x000fc80007ffe0ff */
[----:B------:R-:W-:Y:S01]  /*2be0*/  STL.U8 [R33+0x144], RZ ;  /* 0x000144ff21007387 */ /* 0x000fe20000100000 */
[----:B------:R-:W-:-:S03]  /*2bf0*/  IMAD.IADD R17, R1, 0x1, R17 ;  /* 0x0000000101117824 */ /* 0x000fc600078e0211 */
[----:B------:R-:W-:Y:S01]  /*2c00*/  STL.U8 [R23+0x144], RZ ;  /* 0x000144ff17007387 */ /* 0x000fe20000100000 */
[----:B------:R-:W-:-:S03]  /*2c10*/  IMAD.IADD R7, R1, 0x1, R7 ;  /* 0x0000000101077824 */ /* 0x000fc600078e0207 */
[----:B------:R-:W-:Y:S01]  /*2c20*/  STL.U8 [R17+0x144], RZ ;  /* 0x000144ff11007387 */ /* 0x000fe20000100000 */
[----:B-1----:R-:W-:-:S03]  /*2c30*/  IADD3 R8, PT, PT, R1, R3, RZ ;  /* 0x0000000301087210 */ /* 0x002fc60007ffe0ff */
[----:B------:R1:W-:Y:S01]  /*2c40*/  STL.U8 [R7+0x144], RZ ;  /* 0x000144ff07007387 */ /* 0x0003e20000100000 */
[----:B------:R-:W-:-:S03]  /*2c50*/  IMAD.IADD R32, R1, 0x1, R32 ;  /* 0x0000000101207824 */ /* 0x000fc600078e0220 */
[----:B------:R3:W-:Y:S01]  /*2c60*/  STL.U8 [R8+0x144], RZ ;  /* 0x000144ff08007387 */ /* 0x0007e20000100000 */
[----:B------:R-:W-:-:S03]  /*2c70*/  IMAD.IADD R16, R1, 0x1, R16 ;  /* 0x0000000101107824 */ /* 0x000fc600078e0210 */
[----:B------:R-:W-:Y:S01]  /*2c80*/  STL.U8 [R32+0x144], RZ ;  /* 0x000144ff20007387 */ /* 0x000fe20000100000 */
[----:B0-----:R-:W-:-:S03]  /*2c90*/  IADD3 R4, PT, PT, R1, R2, RZ ;  /* 0x0000000201047210 */ /* 0x001fc60007ffe0ff */
[----:B------:R-:W-:Y:S01]  /*2ca0*/  STL.U8 [R16+0x144], RZ ;  /* 0x000144ff10007387 */ /* 0x000fe20000100000 */
[----:B------:R-:W-:-:S03]  /*2cb0*/  IMAD.IADD R6, R1, 0x1, R6 ;  /* 0x0000000101067824 */ /* 0x000fc600078e0206 */
[----:B------:R-:W-:Y:S04]  /*2cc0*/  STL.U8 [R4+0x144], RZ ;  /* 0x000144ff04007387 */ /* 0x000fe80000100000 */
[----:B------:R0:W-:Y:S04]  /*2cd0*/  STL.U8 [R6+0x144], RZ ;  /* 0x000144ff06007387 */ /* 0x0001e80000100000 */
[----:B------:R-:W4:Y:S04]  /*2ce0*/  LDL.U16 R3, [R1+0x146] ;  /* 0x0001460001037983 */ /* 0x000f280000100400 */
[----:B------:R-:W5:Y:S04]  /*2cf0*/  LDL.U8 R5, [R1+0x145] ;  /* 0x0001450001057983 */ /* 0x000f680000100000 */
[----:B------:R-:W5:Y:S04]  /*2d00*/  LDL.U16 R9, [R1+0x148] ;  /* 0x0001480001097983 */ /* 0x000f680000100400 */
[----:B--2---:R-:W2:Y:S04]  /*2d10*/  LDL.U16 R10, [R1+0x14a] ;  /* 0x00014a00010a7983 */ /* 0x004ea80000100400 */
[----:B-1----:R-:W2:Y:S01]  /*2d20*/  LDL.U16 R7, [R1+0x14c] ;  /* 0x00014c0001077983 */ /* 0x002ea20000100400 */
[----:B---3--:R-:W-:Y:S01]  /*2d30*/  IMAD.MOV.U32 R8, RZ, RZ, 0x2 ;  /* 0x00000002ff087424 */ /* 0x008fe200078e00ff */
[----:B----4-:R-:W-:-:S04]  /*2d40*/  PRMT R2, R3, 0x7770, RZ ;  /* 0x0000777003027816 */ /* 0x010fc800000000ff */
[----:B------:R-:W-:Y:S02]  /*2d50*/  ISETP.NE.AND P0, PT, R2, RZ, PT ;  /* 0x000000ff0200720c */ /* 0x000fe40003f05270 */
[----:B-----5:R-:W-:Y:S02]  /*2d60*/  ISETP.NE.AND P2, PT, R5, RZ, PT ;  /* 0x000000ff0500720c */ /* 0x020fe40003f45270 */
[----:B------:R-:W-:Y:S02]  /*2d70*/  PRMT R3, R3, 0x7771, RZ ;  /* 0x0000777103037816 */ /* 0x000fe400000000ff */
[----:B0-----:R-:W-:Y:S02]  /*2d80*/  SEL R6, RZ, 0x1, !P0 ;  /* 0x00000001ff067807 */ /* 0x001fe40004000000 */
[----:B------:R-:W-:Y:S02]  /*2d90*/  ISETP.NE.AND P1, PT, R3, RZ, PT ;  /* 0x000000ff0300720c */ /* 0x000fe40003f25270 */
[----:B------:R-:W-:-:S02]  /*2da0*/  PRMT R4, R9, 0x7770, RZ ;  /* 0x0000777009047816 */ /* 0x000fc400000000ff */
[----:B------:R-:W-:Y:S02]  /*2db0*/  P2R R17, PR, RZ, 0x4 ;  /* 0x00000004ff117803 */ /* 0x000fe40000000000 */
[----:B------:R-:W-:Y:S01]  /*2dc0*/  @!P0 IADD3 R8, PT, PT, RZ, 0x1, RZ ;  /* 0x00000001ff088810 */ /* 0x000fe20007ffe0ff */
[----:B------:R-:W-:Y:S01]  /*2dd0*/  @!P2 IMAD.MOV R8, RZ, RZ, R6 ;  /* 0x000000ffff08a224 */ /* 0x000fe200078e0206 */
[----:B------:R-:W-:Y:S02]  /*2de0*/  ISETP.NE.AND P2, PT, R4, RZ, PT ;  /* 0x000000ff0400720c */ /* 0x000fe40003f45270 */
[----:B------:R-:W-:Y:S01]  /*2df0*/  P2R R11, PR, RZ, 0x2 ;  /* 0x00000002ff0b7803 */ /* 0x000fe20000000000 */
[C---:B------:R-:W-:Y:S01]  /*2e00*/  VIADD R11, R8.reuse, 0x1 ;  /* 0x00000001080b7836 */ /* 0x040fe20000000000 */
[----:B------:R-:W-:Y:S02]  /*2e10*/  PRMT R9, R9, 0x7771, RZ ;  /* 0x0000777109097816 */ /* 0x000fe400000000ff */
[----:B------:R-:W-:-:S02]  /*2e20*/  @!P1 IADD3 R11, PT, PT, R8, RZ, RZ ;  /* 0x000000ff080b9210 */ /* 0x000fc40007ffe0ff */
[----:B------:R-:W-:Y:S02]  /*2e30*/  ISETP.NE.AND P1, PT, R9, RZ, PT ;  /* 0x000000ff0900720c */ /* 0x000fe40003f25270 */
[----:B--2---:R-:W-:Y:S01]  /*2e40*/  PRMT R14, R10, 0x7770, RZ ;  /* 0x000077700a0e7816 */ /* 0x004fe200000000ff */
[----:B------:R-:W-:Y:S01]  /*2e50*/  VIADD R12, R11, 0x1 ;  /* 0x000000010b0c7836 */ /* 0x000fe20000000000 */
[----:B------:R-:W-:Y:S01]  /*2e60*/  P2R R8, PR, RZ, 0x4 ;  /* 0x00000004ff087803 */ /* 0x000fe20000000000 */
[----:B------:R-:W-:Y:S01]  /*2e70*/  @!P2 IMAD.MOV R12, RZ, RZ, R11 ;  /* 0x000000ffff0ca224 */ /* 0x000fe200078e020b */
[----:B------:R-:W-:Y:S02]  /*2e80*/  ISETP.NE.AND P2, PT, R14, RZ, PT ;  /* 0x000000ff0e00720c */ /* 0x000fe40003f45270 */
[----:B------:R-:W-:Y:S02]  /*2e90*/  PRMT R8, R10, 0x7771, RZ ;  /* 0x000077710a087816 */ /* 0x000fe400000000ff */
[----:B------:R-:W-:-:S02]  /*2ea0*/  IADD3 R11, PT, PT, R12, 0x1, RZ ;  /* 0x000000010c0b7810 */ /* 0x000fc40007ffe0ff */
[----:B------:R-:W-:Y:S01]  /*2eb0*/  ISETP.NE.AND P3, PT, R8, RZ, PT ;  /* 0x000000ff0800720c */ /* 0x000fe20003f65270 */
[----:B------:R-:W-:Y:S01]  /*2ec0*/  @!P1 IMAD.MOV R11, RZ, RZ, R12 ;  /* 0x000000ffff0b9224 */ /* 0x000fe200078e020c */
[C---:B------:R-:W-:Y:S02]  /*2ed0*/  PRMT R16, R7.reuse, 0x7770, RZ ;  /* 0x0000777007107816 */ /* 0x040fe400000000ff */
[----:B------:R-:W-:Y:S01]  /*2ee0*/  PRMT R13, R7, 0x7771, RZ ;  /* 0x00007771070d7816 */ /* 0x000fe200000000ff */
[C---:B------:R-:W-:Y:S01]  /*2ef0*/  VIADD R10, R11.reuse, 0x1 ;  /* 0x000000010b0a7836 */ /* 0x040fe20000000000 */
[----:B------:R-:W-:Y:S02]  /*2f00*/  ISETP.NE.AND P4, PT, R16, RZ, PT ;  /* 0x000000ff1000720c */ /* 0x000fe40003f85270 */
[----:B------:R-:W-:Y:S02]  /*2f10*/  @!P2 IADD3 R10, PT, PT, R11, RZ, RZ ;  /* 0x000000ff0b0aa210 */ /* 0x000fe40007ffe0ff */
[----:B------:R-:W-:-:S03]  /*2f20*/  ISETP.NE.AND P5, PT, R13, RZ, PT ;  /* 0x000000ff0d00720c */ /* 0x000fc60003fa5270 */
[----:B------:R-:W-:Y:S02]  /*2f30*/  VIADD R11, R10, 0x1 ;  /* 0x000000010a0b7836 */ /* 0x000fe40000000000 */
[----:B------:R-:W-:-:S05]  /*2f40*/  @!P3 IMAD.MOV R11, RZ, RZ, R10 ;  /* 0x000000ffff0bb224 */ /* 0x000fca00078e020a */
[----:B------:R-:W-:Y:S01]  /*2f50*/  IADD3 R10, PT, PT, R11, 0x1, RZ ;  /* 0x000000010b0a7810 */ /* 0x000fe20007ffe0ff */
[----:B------:R-:W-:-:S04]  /*2f60*/  @!P4 IMAD.MOV R10, RZ, RZ, R11 ;  /* 0x000000ffff0ac224 */ /* 0x000fc800078e020b */
[----:B------:R-:W-:Y:S02]  /*2f70*/  VIADD R23, R10, 0x1 ;  /* 0x000000010a177836 */ /* 0x000fe40000000000 */
[----:B------:R-:W-:-:S05]  /*2f80*/  @!P5 IMAD.MOV R23, RZ, RZ, R10 ;  /* 0x000000ffff17d224 */ /* 0x000fca00078e020a */
[----:B------:R-:W-:Y:S01]  /*2f90*/  ISETP.NE.AND P6, PT, R23, RZ, PT ;  /* 0x000000ff1700720c */ /* 0x000fe20003fc5270 */
[----:B------:R-:W-:Y:S01]  /*2fa0*/  IMAD.MOV.U32 R11, RZ, RZ, R34 ;  /* 0x000000ffff0b7224 */ /* 0x000fe200078e0022 */
[----:B------:R-:W-:Y:S01]  /*2fb0*/  MOV R12, R25 ;  /* 0x00000019000c7202 */ /* 0x000fe20000000f00 */
[----:B------:R-:W-:Y:S01]  /*2fc0*/  IMAD.MOV.U32 R7, RZ, RZ, R29 ;  /* 0x000000ffff077224 */ /* 0x000fe200078e001d */
[----:B------:R-:W-:-:S09]  /*2fd0*/  MOV R10, R28 ;  /* 0x0000001c000a7202 */ /* 0x000fd20000000f00 */
[----:B------:R-:W-:Y:S05]  /*2fe0*/  @!P6 BRA `(.L_x_3) ;  /* 0x0000000c00f8e947 */ /* 0x000fea0003800000 */
[----:B------:R-:W-:Y:S01]  /*2ff0*/  ISETP.NE.AND P6, PT, R17, RZ, PT ;  /* 0x000000ff1100720c */ /* 0x000fe20003fc5270 */
[----:B------:R-:W-:Y:S01]  /*3000*/  IMAD.MOV.U32 R7, RZ, RZ, 0x2 ;  /* 0x00000002ff077424 */ /* 0x000fe200078e00ff */
[----:B------:R-:W-:Y:S01]  /*3010*/  @!P0 IADD3 R7, PT, PT, RZ, 0x1, RZ ;  /* 0x00000001ff078810 */ /* 0x000fe20007ffe0ff */
[----:B------:R-:W-:Y:S01]  /*3020*/  VIADD R30, R22, 0xb0f8a ;  /* 0x000b0f8a161e7836 */ /* 0x000fe20000000000 */
[----:B------:R-:W-:Y:S01]  /*3030*/  ISETP.NE.AND P0, PT, R3, RZ, PT ;  /* 0x000000ff0300720c */ /* 0x000fe20003f05270 */
[----:B------:R-:W-:Y:S01]  /*3040*/  BSSY.RELIABLE B1, `(.L_x_5) ;  /* 0x0000063000017945 */ /* 0x000fe20003800100 */
[----:B------:R-:W-:-:S07]  /*3050*/  SHF.L.U32 R11, R34, 0x4, RZ ;  /* 0x00000004220b7819 */ /* 0x000fce00000006ff */
[----:B------:R-:W-:Y:S01]  /*3060*/  @!P6 IMAD.MOV R7, RZ, RZ, R6 ;  /* 0x000000ffff07e224 */ /* 0x000fe200078e0206 */
[----:B------:R-:W-:-:S03]  /*3070*/  ISETP.NE.AND P6, PT, R4, RZ, PT ;  /* 0x000000ff0400720c */ /* 0x000fc60003fc5270 */
[C---:B------:R-:W-:Y:S01]  /*3080*/  VIADD R6, R7.reuse, 0x1 ;  /* 0x0000000107067836 */ /* 0x040fe20000000000 */
[----:B------:R-:W-:-:S05]  /*3090*/  @!P0 IADD3 R6, PT, PT, R7, RZ, RZ ;  /* 0x000000ff07068210 */ /* 0x000fca0007ffe0ff */
[----:B------:R-:W-:-:S04]  /*30a0*/  VIADD R7, R6, 0x1 ;  /* 0x0000000106077836 */ /* 0x000fc80000000000 */
[----:B------:R-:W-:-:S05]  /*30b0*/  @!P6 IMAD.MOV R7, RZ, RZ, R6 ;  /* 0x000000ffff07e224 */ /* 0x000fca00078e0206 */
[----:B------:R-:W-:Y:S01]  /*30c0*/  IADD3 R6, PT, PT, R7, 0x1, RZ ;  /* 0x0000000107067810 */ /* 0x000fe20007ffe0ff */
[----:B------:R-:W-:-:S04]  /*30d0*/  @!P1 IMAD.MOV R6, RZ, RZ, R7 ;  /* 0x000000ffff069224 */ /* 0x000fc800078e0207 */
[C---:B------:R-:W-:Y:S01]  /*30e0*/  VIADD R7, R6.reuse, 0x1 ;  /* 0x0000000106077836 */ /* 0x040fe20000000000 */
[----:B------:R-:W-:Y:S02]  /*30f0*/  @!P2 IADD3 R7, PT, PT, R6, RZ, RZ ;  /* 0x000000ff0607a210 */ /* 0x000fe40007ffe0ff */
[----:B------:R-:W-:-:S03]  /*3100*/  ISETP.NE.AND P2, PT, R5, RZ, PT ;  /* 0x000000ff0500720c */ /* 0x000fc60003f45270 */
[----:B------:R-:W-:Y:S02]  /*3110*/  VIADD R6, R7, 0x1 ;  /* 0x0000000107067836 */ /* 0x000fe40000000000 */
[----:B------:R-:W-:-:S05]  /*3120*/  @!P3 IMAD.MOV R6, RZ, RZ, R7 ;  /* 0x000000ffff06b224 */ /* 0x000fca00078e0207 */
[----:B------:R-:W-:Y:S01]  /*3130*/  IADD3 R7, PT, PT, R6, 0x1, RZ ;  /* 0x0000000106077810 */ /* 0x000fe20007ffe0ff */
[----:B------:R-:W-:Y:S01]  /*3140*/  @!P4 IMAD.MOV R7, RZ, RZ, R6 ;  /* 0x000000ffff07c224 */ /* 0x000fe200078e0206 */
[----:B------:R-:W-:-:S03]  /*3150*/  SHF.R.U32.HI R6, RZ, 0x2, R27 ;  /* 0x00000002ff067819 */ /* 0x000fc6000001161b */
[C---:B------:R-:W-:Y:S01]  /*3160*/  VIADD R10, R7.reuse, 0x1 ;  /* 0x00000001070a7836 */ /* 0x040fe20000000000 */
[----:B------:R-:W-:Y:S02]  /*3170*/  @!P5 IADD3 R10, PT, PT, R7, RZ, RZ ;  /* 0x000000ff070ad210 */ /* 0x000fe40007ffe0ff */
[----:B------:R-:W-:Y:S02]  /*3180*/  LOP3.LUT R6, R6, R27, RZ, 0x3c, !PT ;  /* 0x0000001b06067212 */ /* 0x000fe400078e3cff */
[----:B------:R-:W0:Y:S01]  /*3190*/  I2F.U32.RP R17, R10 ;  /* 0x0000000a00117306 */ /* 0x000e220000209000 */
[----:B------:R-:W-:Y:S02]  /*31a0*/  ISETP.NE.U32.AND P1, PT, R10, RZ, PT ;  /* 0x000000ff0a00720c */ /* 0x000fe40003f25070 */
[----:B------:R-:W-:-:S05]  /*31b0*/  IMAD.SHL.U32 R12, R6, 0x2, RZ ;  /* 0x00000002060c7824 */ /* 0x000fca00078e00ff */
[----:B------:R-:W-:Y:S02]  /*31c0*/  LOP3.LUT R11, R6, R12, R11, 0x96, !PT ;  /* 0x0000000c060b7212 */ /* 0x000fe400078e960b */
[----:B------:R-:W-:Y:S02]  /*31d0*/  MOV R6, RZ ;  /* 0x000000ff00067202 */ /* 0x000fe40000000f00 */
[----:B------:R-:W-:Y:S01]  /*31e0*/  LOP3.LUT R11, R11, R34, RZ, 0x3c, !PT ;  /* 0x000000220b0b7212 */ /* 0x000fe200078e3cff */
[----:B0-----:R-:W0:Y:S02]  /*31f0*/  MUFU.RCP R17, R17 ;  /* 0x0000001100117308 */ /* 0x001e240000001000 */
[----:B0-----:R-:W-:-:S06]  /*3200*/  VIADD R7, R17, 0xffffffe ;  /* 0x0ffffffe11077836 */ /* 0x001fcc0000000000 */
[----:B------:R-:W0:Y:S02]  /*3210*/  F2I.FTZ.U32.TRUNC.NTZ R7, R7 ;  /* 0x0000000700077305 */ /* 0x000e24000021f000 */
[----:B0-----:R-:W-:-:S04]  /*3220*/  IMAD.MOV R23, RZ, RZ, -R7 ;  /* 0x000000ffff177224 */ /* 0x001fc800078e0a07 */
[----:B------:R-:W-:-:S04]  /*3230*/  IMAD R17, R23, R10, RZ ;  /* 0x0000000a17117224 */ /* 0x000fc800078e02ff */
[----:B------:R-:W-:-:S04]  /*3240*/  IMAD.HI.U32 R6, R7, R17, R6 ;  /* 0x0000001107067227 */ /* 0x000fc800078e0006 */
[----:B------:R-:W-:-:S04]  /*3250*/  IMAD.IADD R7, R11, 0x1, R30 ;  /* 0x000000010b077824 */ /* 0x000fc800078e021e */
[----:B------:R-:W-:-:S04]  /*3260*/  IMAD.HI.U32 R6, R6, R7, RZ ;  /* 0x0000000706067227 */ /* 0x000fc800078e00ff */
[----:B------:R-:W-:-:S04]  /*3270*/  IMAD.MOV R6, RZ, RZ, -R6 ;  /* 0x000000ffff067224 */ /* 0x000fc800078e0a06 */
[----:B------:R-:W-:Y:S02]  /*3280*/  IMAD R7, R6, R10, R7 ;  /* 0x0000000a06077224 */ /* 0x000fe400078e0207 */
[----:B------:R-:W-:-:S03]  /*3290*/  IMAD.MOV.U32 R6, RZ, RZ, RZ ;  /* 0x000000ffff067224 */ /* 0x000fc600078e00ff */
[----:B------:R-:W-:-:S13]  /*32a0*/  ISETP.GE.U32.AND P0, PT, R7, R10, PT ;  /* 0x0000000a0700720c */ /* 0x000fda0003f06070 */
[----:B------:R-:W-:-:S04]  /*32b0*/  @P0 IADD3 R7, PT, PT, R7, -R10, RZ ;  /* 0x8000000a07070210 */ /* 0x000fc80007ffe0ff */
[----:B------:R-:W-:-:S13]  /*32c0*/  ISETP.GE.U32.AND P0, PT, R7, R10, PT ;  /* 0x0000000a0700720c */ /* 0x000fda0003f06070 */
[----:B------:R-:W-:Y:S01]  /*32d0*/  @P0 IMAD.IADD R7, R7, 0x1, -R10 ;  /* 0x0000000107070824 */ /* 0x000fe200078e0a0a */
[----:B------:R-:W-:Y:S01]  /*32e0*/  @!P1 LOP3.LUT R7, RZ, R10, RZ, 0x33, !PT ;  /* 0x0000000aff079212 */ /* 0x000fe200078e33ff */
[----:B------:R-:W-:Y:S06]  /*32f0*/  @!P2 BRA `(.L_x_6) ;  /* 0x000000000010a947 */ /* 0x000fec0003800000 */
[----:B------:R-:W-:Y:S01]  /*3300*/  ISETP.NE.AND P0, PT, R7, RZ, PT ;  /* 0x000000ff0700720c */ /* 0x000fe20003f05270 */
[----:B------:R-:W-:-:S12]  /*3310*/  HFMA2 R5, -RZ, RZ, 0, 5.9604644775390625e-08 ;  /* 0x00000001ff057431 */ /* 0x000fd800000001ff */
[----:B------:R-:W-:Y:S05]  /*3320*/  @!P0 BRA `(.L_x_7) ;  /* 0x0000000000d08947 */ /* 0x000fea0003800000 */
[----:B------:R-:W-:-:S07]  /*3330*/  IMAD.MOV.U32 R6, RZ, RZ, 0x1 ;  /* 0x00000001ff067424 */ /* 0x000fce00078e00ff */
.L_x_6:
[----:B------:R-:W-:-:S13]  /*3340*/  ISETP.NE.AND P0, PT, R2, RZ, PT ;  /* 0x000000ff0200720c */ /* 0x000fda0003f05270 */
[----:B------:R-:W-:Y:S05]  /*3350*/  @!P0 BRA `(.L_x_8) ;  /* 0x0000000000108947 */ /* 0x000fea0003800000 */
[----:B------:R-:W-:Y:S01]  /*3360*/  ISETP.NE.AND P0, PT, R6, R7, PT ;  /* 0x000000070600720c */ /* 0x000fe20003f05270 */
[----:B------:R-:W-:-:S12]  /*3370*/  IMAD.MOV.U32 R5, RZ, RZ, 0x2 ;  /* 0x00000002ff057424 */ /* 0x000fd800078e00ff */
[----:B------:R-:W-:Y:S05]  /*3380*/  @!P0 BRA `(.L_x_7) ;  /* 0x0000000000b88947 */ /* 0x000fea0003800000 */
[----:B------:R-:W-:-:S07]  /*3390*/  IADD3 R6, PT, PT, R6, 0x1, RZ ;  /* 0x0000000106067810 */ /* 0x000fce0007ffe0ff */
.L_x_8:
[----:B------:R-:W-:-:S13]  /*33a0*/  ISETP.NE.AND P0, PT, R3, RZ, PT ;  /* 0x000000ff0300720c */ /* 0x000fda0003f05270 */
[----:B------:R-:W-:Y:S05]  /*33b0*/  @!P0 BRA `(.L_x_9) ;  /* 0x0000000000108947 */ /* 0x000fea0003800000 */
[----:B------:R-:W-:Y:S01]  /*33c0*/  ISETP.NE.AND P0, PT, R6, R7, PT ;  /* 0x000000070600720c */ /* 0x000fe20003f05270 */
[----:B------:R-:W-:-:S12]  /*33d0*/  IMAD.MOV.U32 R5, RZ, RZ, 0x3 ;  /* 0x00000003ff057424 */ /* 0x000fd800078e00ff */
[----:B------:R-:W-:Y:S05]  /*33e0*/  @!P0 BRA `(.L_x_7) ;  /* 0x0000000000a08947 */ /* 0x000fea0003800000 */
[----:B------:R-:W-:-:S07]  /*33f0*/  VIADD R6, R6, 0x1 ;  /* 0x0000000106067836 */ /* 0x000fce0000000000 */
.L_x_9:
[----:B------:R-:W-:-:S13]  /*3400*/  ISETP.NE.AND P0, PT, R4, RZ, PT ;  /* 0x000000ff0400720c */ /* 0x000fda0003f05270 */
[----:B------:R-:W-:Y:S05]  /*3410*/  @!P0 BRA `(.L_x_10) ;  /* 0x0000000000108947 */ /* 0x000fea0003800000 */
[----:B------:R-:W-:Y:S02]  /*3420*/  ISETP.NE.AND P0, PT, R6, R7, PT ;  /* 0x000000070600720c */ /* 0x000fe40003f05270 */
[----:B------:R-:W-:-:S11]  /*3430*/  MOV R5, 0x4 ;  /* 0x0000000400057802 */ /* 0x000fd60000000f00 */
[----:B------:R-:W-:Y:S05]  /*3440*/  @!P0 BRA `(.L_x_7) ;  /* 0x0000000000888947 */ /* 0x000fea0003800000 */
[----:B------:R-:W-:-:S07]  /*3450*/  VIADD R6, R6, 0x1 ;  /* 0x0000000106067836 */ /* 0x000fce0000000000 */
.L_x_10:
[----:B------:R-:W-:-:S13]  /*3460*/  ISETP.NE.AND P0, PT, R9, RZ, PT ;  /* 0x000000ff0900720c */ /* 0x000fda0003f05270 */
[----:B------:R-:W-:Y:S05]  /*3470*/  @!P0 BRA `(.L_x_11) ;  /* 0x0000000000108947 */ /* 0x000fea0003800000 */
[----:B------:R-:W-:Y:S01]  /*3480*/  ISETP.NE.AND P0, PT, R6, R7, PT ;  /* 0x000000070600720c */ /* 0x000fe20003f05270 */
[----:B------:R-:W-:-:S12]  /*3490*/  IMAD.MOV.U32 R5, RZ, RZ, 0x5 ;  /* 0x00000005ff057424 */ /* 0x000fd800078e00ff */
[----:B------:R-:W-:Y:S05]  /*34a0*/  @!P0 BRA `(.L_x_7) ;  /* 0x0000000000708947 */ /* 0x000fea0003800000 */
[----:B------:R-:W-:-:S07]  /*34b0*/  IADD3 R6, PT, PT, R6, 0x1, RZ ;  /* 0x0000000106067810 */ /* 0x000fce0007ffe0ff */
.L_x_11:
[----:B------:R-:W-:-:S13]  /*34c0*/  ISETP.NE.AND P0, PT, R14, RZ, PT ;  /* 0x000000ff0e00720c */ /* 0x000fda0003f05270 */
[----:B------:R-:W-:Y:S05]  /*34d0*/  @!P0 BRA `(.L_x_12) ;  /* 0x0000000000108947 */ /* 0x000fea0003800000 */
[----:B------:R-:W-:Y:S01]  /*34e0*/  ISETP.NE.AND P0, PT, R6, R7, PT ;  /* 0x000000070600720c */ /* 0x000fe20003f05270 */
[----:B------:R-:W-:-:S12]  /*34f0*/  IMAD.MOV.U32 R5, RZ, RZ, 0x6 ;  /* 0x00000006ff057424 */ /* 0x000fd800078e00ff */
[----:B------:R-:W-:Y:S05]  /*3500*/  @!P0 BRA `(.L_x_7) ;  /* 0x0000000000588947 */ /* 0x000fea0003800000 */
[----:B------:R-:W-:-:S07]  /*3510*/  VIADD R6, R6, 0x1 ;  /* 0x0000000106067836 */ /* 0x000fce0000000000 */
.L_x_12:
[----:B------:R-:W-:-:S13]  /*3520*/  ISETP.NE.AND P0, PT, R8, RZ, PT ;  /* 0x000000ff0800720c */ /* 0x000fda0003f05270 */
[----:B------:R-:W-:Y:S05]  /*3530*/  @!P0 BRA `(.L_x_13) ;  /* 0x0000000000108947 */ /* 0x000fea0003800000 */
[----:B------:R-:W-:Y:S01]  /*3540*/  ISETP.NE.AND P0, PT, R6, R7, PT ;  /* 0x000000070600720c */ /* 0x000fe20003f05270 */
[----:B------:R-:W-:-:S12]  /*3550*/  HFMA2 R5, -RZ, RZ, 0, 4.17232513427734375e-07 ;  /* 0x00000007ff057431 */ /* 0x000fd800000001ff */
[----:B------:R-:W-:Y:S05]  /*3560*/  @!P0 BRA `(.L_x_7) ;  /* 0x0000000000408947 */ /* 0x000fea0003800000 */
[----:B------:R-:W-:-:S07]  /*3570*/  VIADD R6, R6, 0x1 ;  /* 0x0000000106067836 */ /* 0x000fce0000000000 */
.L_x_13:
[----:B------:R-:W-:-:S13]  /*3580*/  ISETP.NE.AND P0, PT, R16, RZ, PT ;  /* 0x000000ff1000720c */ /* 0x000fda0003f05270 */
[----:B------:R-:W-:Y:S05]  /*3590*/  @!P0 BRA `(.L_x_14) ;  /* 0x0000000000108947 */ /* 0x000fea0003800000 */
[----:B------:R-:W-:Y:S01]  /*35a0*/  ISETP.NE.AND P0, PT, R6, R7, PT ;  /* 0x000000070600720c */ /* 0x000fe20003f05270 */
[----:B------:R-:W-:-:S12]  /*35b0*/  IMAD.MOV.U32 R5, RZ, RZ, 0x8 ;  /* 0x00000008ff057424 */ /* 0x000fd800078e00ff */
[----:B------:R-:W-:Y:S05]  /*35c0*/  @!P0 BRA `(.L_x_7) ;  /* 0x0000000000288947 */ /* 0x000fea0003800000 */
[----:B------:R-:W-:-:S07]  /*35d0*/  IADD3 R6, PT, PT, R6, 0x1, RZ ;  /* 0x0000000106067810 */ /* 0x000fce0007ffe0ff */
.L_x_14:
[----:B------:R-:W-:Y:S01]  /*35e0*/  ISETP.NE.AND P0, PT, R6, R7, PT ;  /* 0x000000070600720c */ /* 0x000fe20003f05270 */
[----:B------:R-:W-:Y:S01]  /*35f0*/  IMAD.MOV.U32 R12, RZ, RZ, R34 ;  /* 0x000000ffff0c7224 */ /* 0x000fe200078e0022 */
[----:B------:R-:W-:Y:S01]  /*3600*/  MOV R7, R28 ;  /* 0x0000001c00077202 */ /* 0x000fe20000000f00 */
[----:B------:R-:W-:Y:S01]  /*3610*/  IMAD.MOV.U32 R10, RZ, RZ, R25 ;  /* 0x000000ffff0a7224 */ /* 0x000fe200078e0019 */
[----:B------:R-:W-:Y:S01]  /*3620*/  ISETP.NE.AND P0, PT, R13, RZ, !P0 ;  /* 0x000000ff0d00720c */ /* 0x000fe20004705270 */
[----:B------:R-:W-:-:S12]  /*3630*/  IMAD.MOV.U32 R27, RZ, RZ, R29 ;  /* 0x000000ffff1b7224 */ /* 0x000fd800078e001d */
[----:B------:R-:W-:Y:S05]  /*3640*/  @!P0 BREAK.RELIABLE B1 ;  /* 0x0000000000018942 */ /* 0x000fea0003800100 */
[----:B------:R-:W-:Y:S05]  /*3650*/  @!P0 BRA `(.L_x_3) ;  /* 0x00000008005c8947 */ /* 0x000fea0003800000 */
[----:B------:R-:W-:-:S07]  /*3660*/  IMAD.MOV.U32 R5, RZ, RZ, 0x9 ;  /* 0x00000009ff057424 */ /* 0x000fce00078e00ff */
.L_x_7:
[----:B------:R-:W-:Y:S05]  /*3670*/  BSYNC.RELIABLE B1 ;  /* 0x0000000000017941 */ /* 0x000fea0003800100 */
.L_x_5:
[----:B------:R0:W-:Y:S01]  /*3680*/  STG.E desc[UR8][R20.64], R5 ;  /* 0x0000000514007986 */ /* 0x0001e2000c101908 */
[----:B------:R-:W-:Y:S01]  /*3690*/  MOV R12, R34 ;  /* 0x00000022000c7202 */ /* 0x000fe20000000f00 */
[----:B------:R-:W-:Y:S01]  /*36a0*/  IMAD.MOV.U32 R10, RZ, RZ, R25 ;  /* 0x000000ffff0a7224 */ /* 0x000fe200078e0019 */
[----:B------:R-:W-:Y:S01]  /*36b0*/  MOV R27, R29 ;  /* 0x0000001d001b7202 */ /* 0x000fe20000000f00 */
[----:B------:R-:W-:Y:S01]  /*36c0*/  IMAD.MOV.U32 R7, RZ, RZ, R28 ;  /* 0x000000ffff077224 */ /* 0x000fe200078e001c */
[----:B------:R-:W-:Y:S06]  /*36d0*/  BRA `(.L_x_3) ;  /* 0x00000008003c7947 */ /* 0x000fec0003800000 */
.L_x_4:
[----:B------:R-:W0:Y:S01]  /*36e0*/  S2R R15, SR_TID.X ;  /* 0x00000000000f7919 */ /* 0x000e220000002100 */
[----:B------:R-:W1:Y:S01]  /*36f0*/  S2UR UR6, SR_CTAID.X ;  /* 0x00000000000679c3 */ /* 0x000e620000002500 */
[----:B------:R-:W0:Y:S01]  /*3700*/  LDCU UR5, c[0x0][0x360] ;  /* 0x00006c00ff0577ac */ /* 0x000e220008000800 */
[----:B-1----:R-:W-:-:S04]  /*3710*/  IMAD.U32 R24, RZ, RZ, UR6 ;  /* 0x00000006ff187e24 */ /* 0x002fc8000f8e00ff */
[----:B0-----:R-:W-:-:S04]  /*3720*/  IMAD R5, R24, UR5, R15 ;  /* 0x0000000518057c24 */ /* 0x001fc8000f8e020f */
[----:B------:R-:W-:-:S04]  /*3730*/  IMAD.WIDE R4, R5, 0x148, R18 ;  /* 0x0000014805047825 */ /* 0x000fc800078e0212 */
[----:B------:R-:W-:-:S05]  /*3740*/  IMAD.WIDE R10, R32, 0x24, R4 ;  /* 0x00000024200a7825 */ /* 0x000fca00078e0204 */
[----:B------:R-:W2:Y:S04]  /*3750*/  LDG.E R22, desc[UR8][R10.64] ;  /* 0x000000080a167981 */ /* 0x000ea8000c1e1900 */
[----:B------:R-:W3:Y:S04]  /*3760*/  LDG.E R14, desc[UR8][R10.64+0x4] ;  /* 0x000004080a0e7981 */ /* 0x000ee8000c1e1900 */
[----:B------:R-:W4:Y:S04]  /*3770*/  LDG.E R13, desc[UR8][R10.64+0x8] ;  /* 0x000008080a0d7981 */ /* 0x000f28000c1e1900 */
[----:B------:R-:W5:Y:S04]  /*3780*/  LDG.E R12, desc[UR8][R10.64+0xc] ;  /* 0x00000c080a0c7981 */ /* 0x000f68000c1e1900 */
[----:B------:R-:W4:Y:S01]  /*3790*/  LDG.E R17, desc[UR8][R10.64+0x10] ;  /* 0x000010080a117981 */ /* 0x000f22000c1e1900 */
[----:B------:R-:W-:-:S02]  /*37a0*/  IMAD.MOV.U32 R23, RZ, RZ, 0x101 ;  /* 0x00000101ff177424 */ /* 0x000fc400078e00ff */
[----:B------:R-:W-:Y:S01]  /*37b0*/  IMAD.WIDE R6, R33, 0x4, R4 ;  /* 0x0000000421067825 */ /* 0x000fe200078e0204 */
[----:B------:R-:W4:Y:S02]  /*37c0*/  LDG.E R16, desc[UR8][R10.64+0x14] ;  /* 0x000014080a107981 */ /* 0x000f24000c1e1900 */
[C-C-:B------:R-:W-:Y:S02]  /*37d0*/  PRMT R2, R23.reuse, 0x5410, R23.reuse ;  /* 0x0000541017027816 */ /* 0x140fe40000000017 */
[----:B------:R-:W4:Y:S01]  /*37e0*/  LDG.E R35, desc[UR8][R10.64+0x18] ;  /* 0x000018080a237981 */ /* 0x000f22000c1e1900 */
[----:B------:R-:W-:-:S03]  /*37f0*/  PRMT R3, R23, 0x5410, R23 ;  /* 0x0000541017037816 */ /* 0x000fc60000000017 */
[----:B------:R-:W4:Y:S04]  /*3800*/  LDG.E R8, desc[UR8][R10.64+0x1c] ;  /* 0x00001c080a087981 */ /* 0x000f28000c1e1900 */
[----:B------:R0:W-:Y:S04]  /*3810*/  STL.64 [R1+0x150], R2 ;  /* 0x0001500201007387 */ /* 0x0001e80000100a00 */
[----:B------:R-:W4:Y:S04]  /*3820*/  LDG.E R9, desc[UR8][R6.64+0x24] ;  /* 0x0000240806097981 */ /* 0x000f28000c1e1900 */
[----:B------:R-:W4:Y:S04]  /*3830*/  LDG.E R11, desc[UR8][R10.64+0x20] ;  /* 0x000020080a0b7981 */ /* 0x000f28000c1e1900 */
[----:B0-----:R-:W4:Y:S04]  /*3840*/  LDG.E R3, desc[UR8][R6.64+0x48] ;  /* 0x0000480806037981 */ /* 0x001f28000c1e1900 */
[----:B------:R-:W4:Y:S04]  /*3850*/  LDG.E R10, desc[UR8][R6.64] ;  /* 0x00000008060a7981 */ /* 0x000f28000c1e1900 */
[----:B------:R0:W-:Y:S04]  /*3860*/  STL.U16 [R1+0x14e], R23 ;  /* 0x00014e1701007387 */ /* 0x0001e80000100400 */
[----:B------:R-:W4:Y:S04]  /*3870*/  LDG.E R2, desc[UR8][R6.64+0xb4] ;  /* 0x0000b40806027981 */ /* 0x000f28000c1e1900 */
[----:B0-----:R-:W4:Y:S01]  /*3880*/  LDG.E R23, desc[UR8][R6.64+0x90] ;  /* 0x0000900806177981 */ /* 0x001f22000c1e1900 */
[----:B--2---:R-:W-:-:S05]  /*3890*/  IADD3 R22, PT, PT, R1, R22, RZ ;  /* 0x0000001601167210 */ /* 0x004fca0007ffe0ff */
[----:B------:R0:W-:Y:S04]  /*38a0*/  STL.U8 [R22+0x14e], RZ ;  /* 0x00014eff16007387 */ /* 0x0001e80000100000 */
[----:B0-----:R-:W2:Y:S01]  /*38b0*/  LDG.E R22, desc[UR8][R6.64+0x6c] ;  /* 0x00006c0806167981 */ /* 0x001ea2000c1e1900 */
[C---:B---3--:R-:W-:Y:S01]  /*38c0*/  IMAD.IADD R14, R1.reuse, 0x1, R14 ;  /* 0x00000001010e7824 */ /* 0x048fe200078e020e */
[C---:B-----5:R-:W-:Y:S01]  /*38d0*/  IADD3 R36, PT, PT, R1.reuse, R12, RZ ;  /* 0x0000000c01247210 */ /* 0x060fe20007ffe0ff */
[----:B----4-:R-:W-:Y:S01]  /*38e0*/  IMAD.IADD R37, R1, 0x1, R13 ;  /* 0x0000000101257824 */ /* 0x010fe200078e020d */
[----:B------:R-:W3:Y:S04]  /*38f0*/  LDG.E R12, desc[UR8][R6.64+0xfc] ;  /* 0x0000fc08060c7981 */ /* 0x000ee8000c1e1900 */
[----:B------:R0:W-:Y:S04]  /*3900*/  STL.U8 [R14+0x14e], RZ ;  /* 0x00014eff0e007387 */ /* 0x0001e80000100000 */
[----:B------:R-:W-:Y:S04]  /*3910*/  STL.U8 [R37+0x14e], RZ ;  /* 0x00014eff25007387 */ /* 0x000fe80000100000 */
[----:B------:R1:W-:Y:S04]  /*3920*/  STL.U8 [R36+0x14e], RZ ;  /* 0x00014eff24007387 */ /* 0x0003e80000100000 */
[----:B0-----:R-:W4:Y:S01]  /*3930*/  LDG.E R14, desc[UR8][R6.64+0xd8] ;  /* 0x0000d808060e7981 */ /* 0x001f22000c1e1900 */
[----:B-1----:R-:W-:-:S03]  /*3940*/  IMAD.HI R36, R32, 0x55555556, RZ ;  /* 0x5555555620247827 */ /* 0x002fc600078e02ff */
[----:B------:R0:W5:Y:S02]  /*3950*/  LDG.E R13, desc[UR8][R6.64+0x120] ;  /* 0x00012008060d7981 */ /* 0x000164000c1e1900 */
[----:B------:R-:W-:-:S05]  /*3960*/  LEA.HI R36, R36, R36, RZ, 0x1 ;  /* 0x0000002424247211 */ /* 0x000fca00078f08ff */
[----:B------:R-:W-:-:S04]  /*3970*/  IMAD R37, R36, 0x3, RZ ;  /* 0x0000000324257824 */ /* 0x000fc800078e02ff */
[----:B------:R-:W-:Y:S01]  /*3980*/  IMAD.WIDE R4, R37, 0x24, R4 ;  /* 0x0000002425047825 */ /* 0x000fe200078e0204 */
[----:B------:R-:W-:-:S05]  /*3990*/  PRMT R37, R33, 0x9910, RZ ;  /* 0x0000991021257816 */ /* 0x000fca00000000ff */
[----:B------:R-:W-:-:S05]  /*39a0*/  IMAD R37, R37, 0x56, RZ ;  /* 0x0000005625257824 */ /* 0x000fca00078e02ff */
[----:B------:R-:W-:-:S04]  /*39b0*/  LOP3.LUT R37, R37, 0xffff, RZ, 0xc0, !PT ;  /* 0x0000ffff25257812 */ /* 0x000fc800078ec0ff */
[----:B0-----:R-:W-:-:S04]  /*39c0*/  SHF.R.U32.HI R6, RZ, 0xf, R37 ;  /* 0x0000000fff067819 */ /* 0x001fc80000011625 */
[----:B------:R-:W-:-:S04]  /*39d0*/  LEA.HI R6, R37, R6, RZ, 0x18 ;  /* 0x0000000625067211 */ /* 0x000fc800078fc0ff */
[----:B------:R-:W-:-:S05]  /*39e0*/  PRMT R6, R6, 0x9910, RZ ;  /* 0x0000991006067816 */ /* 0x000fca00000000ff */
[----:B------:R-:W-:-:S04]  /*39f0*/  IMAD R6, R6, 0x3, RZ ;  /* 0x0000000306067824 */ /* 0x000fc800078e02ff */
[----:B------:R-:W-:-:S05]  /*3a00*/  IMAD.MOV R6, RZ, RZ, -R6 ;  /* 0x000000ffff067224 */ /* 0x000fca00078e0a06 */
[----:B------:R-:W-:-:S04]  /*3a10*/  PRMT R6, R6, 0x7710, RZ ;  /* 0x0000771006067816 */ /* 0x000fc800000000ff */
[----:B------:R-:W-:Y:S01]  /*3a20*/  IADD3 R6, PT, PT, R33, R6, RZ ;  /* 0x0000000621067210 */ /* 0x000fe20007ffe0ff */
[----:B------:R-:W-:-:S03]  /*3a30*/  IMAD.IADD R17, R1, 0x1, R17 ;  /* 0x0000000101117824 */ /* 0x000fc600078e0211 */
[----:B------:R-:W-:-:S04]  /*3a40*/  LOP3.LUT R6, R6, 0xffff, RZ, 0xc0, !PT ;  /* 0x0000ffff06067812 */ /* 0x000fc800078ec0ff */
[----:B------:R-:W-:Y:S01]  /*3a50*/  PRMT R6, R6, 0x8880, RZ ;  /* 0x0000888006067816 */ /* 0x000fe200000000ff */
[----:B------:R0:W-:Y:S01]  /*3a60*/  STL.U8 [R17+0x14e], RZ ;  /* 0x00014eff11007387 */ /* 0x0001e20000100000 */
[C---:B------:R-:W-:Y:S02]  /*3a70*/  IMAD.IADD R7, R1.reuse, 0x1, R16 ;  /* 0x0000000101077824 */ /* 0x040fe400078e0210 */
[----:B------:R-:W-:Y:S02]  /*3a80*/  IMAD.IADD R36, R1, 0x1, R8 ;  /* 0x0000000101247824 */ /* 0x000fe400078e0208 */
[----:B0-----:R-:W-:Y:S01]  /*3a90*/  IMAD.IADD R17, R33, 0x1, -R6 ;  /* 0x0000000121117824 */ /* 0x001fe200078e0a06 */
[----:B------:R-:W-:-:S03]  /*3aa0*/  IADD3 R6, PT, PT, R1, R35, RZ ;  /* 0x0000002301067210 */ /* 0x000fc60007ffe0ff */
[----:B------:R-:W-:Y:S01]  /*3ab0*/  IMAD.WIDE R16, R17, 0x4, R4 ;  /* 0x0000000411107825 */ /* 0x000fe200078e0204 */
[C---:B------:R-:W-:Y:S01]  /*3ac0*/  IADD3 R5, PT, PT, R1.reuse, R10, RZ ;  /* 0x0000000a01057210 */ /* 0x040fe20007ffe0ff */
[----:B------:R0:W-:Y:S02]  /*3ad0*/  STL.U8 [R7+0x14e], RZ ;  /* 0x00014eff07007387 */ /* 0x0001e40000100000 */
[C---:B------:R-:W-:Y:S02]  /*3ae0*/  IMAD.IADD R4, R1.reuse, 0x1, R11 ;  /* 0x0000000101047824 */ /* 0x040fe400078e020b */
[----:B------:R1:W-:Y:S01]  /*3af0*/  STL.U8 [R6+0x14e], RZ ;  /* 0x00014eff06007387 */ /* 0x0003e20000100000 */
[----:B------:R-:W-:-:S03]  /*3b00*/  IMAD.IADD R35, R1, 0x1, R9 ;  /* 0x0000000101237824 */ /* 0x000fc600078e0209 */
[----:B------:R-:W-:Y:S01]  /*3b10*/  STL.U8 [R36+0x14e], RZ ;  /* 0x00014eff24007387 */ /* 0x000fe20000100000 */
[----:B------:R-:W-:-:S03]  /*3b20*/  IMAD.IADD R37, R1, 0x1, R3 ;  /* 0x0000000101257824 */ /* 0x000fc600078e0203 */
[----:B------:R1:W-:Y:S04]  /*3b30*/  STL.U8 [R4+0x14e], RZ ;  /* 0x00014eff04007387 */ /* 0x0003e80000100000 */
[----:B------:R1:W-:Y:S04]  /*3b40*/  STL.U8 [R5+0x14e], RZ ;  /* 0x00014eff05007387 */ /* 0x0003e80000100000 */
[----:B------:R-:W5:Y:S04]  /*3b50*/  LDG.E R11, desc[UR8][R16.64] ;  /* 0x00000008100b7981 */ /* 0x000f68000c1e1900 */
[----:B0-----:R-:W5:Y:S04]  /*3b60*/  LDG.E R7, desc[UR8][R16.64+0x4] ;  /* 0x0000040810077981 */ /* 0x001f68000c1e1900 */
[----:B------:R-:W5:Y:S04]  /*3b70*/  LDG.E R10, desc[UR8][R16.64+0x8] ;  /* 0x00000808100a7981 */ /* 0x000f68000c1e1900 */
[----:B------:R-:W5:Y:S04]  /*3b80*/  LDG.E R9, desc[UR8][R16.64+0x24] ;  /* 0x0000240810097981 */ /* 0x000f68000c1e1900 */
[----:B------:R-:W5:Y:S04]  /*3b90*/  LDG.E R8, desc[UR8][R16.64+0x28] ;  /* 0x0000280810087981 */ /* 0x000f68000c1e1900 */
[----:B-1----:R-:W5:Y:S04]  /*3ba0*/  LDG.E R6, desc[UR8][R16.64+0x2c] ;  /* 0x00002c0810067981 */ /* 0x002f68000c1e1900 */
[----:B------:R-:W5:Y:S04]  /*3bb0*/  LDG.E R3, desc[UR8][R16.64+0x48] ;  /* 0x0000480810037981 */ /* 0x000f68000c1e1900 */
[----:B------:R-:W5:Y:S04]  /*3bc0*/  LDG.E R4, desc[UR8][R16.64+0x4c] ;  /* 0x00004c0810047981 */ /* 0x000f68000c1e1900 */
[----:B------:R0:W5:Y:S02]  /*3bd0*/  LDG.E R5, desc[UR8][R16.64+0x50] ;  /* 0x0000500810057981 */ /* 0x000164000c1e1900 */
[----:B0-----:R-:W0:Y:S02]  /*3be0*/  LDC.64 R16, c[0x0][0x388] ;  /* 0x0000e200ff107b82 */ /* 0x001e240000000a00 */
[----:B------:R1:W-:Y:S02]  /*3bf0*/  STL.U8 [R35+0x14e], RZ ;  /* 0x00014eff23007387 */ /* 0x0003e40000100000 */
[C---:B-1----:R-:W-:Y:S01]  /*3c00*/  IMAD.IADD R35, R1.reuse, 0x1, R23 ;  /* 0x0000000101237824 */ /* 0x042fe200078e0217 */
[----:B--2---:R-:W-:Y:S01]  /*3c10*/  IADD3 R36, PT, PT, R1, R22, RZ ;  /* 0x0000001601247210 */ /* 0x004fe20007ffe0ff */
[----:B0-----:R-:W-:-:S04]  /*3c20*/  IMAD.WIDE.U32 R22, R26, 0x148, R16 ;  /* 0x000001481a167825 */ /* 0x001fc800078e0010 */
[----:B------:R-:W-:-:S04]  /*3c30*/  IMAD.WIDE R22, R32, 0x24, R22 ;  /* 0x0000002420167825 */ /* 0x000fc800078e0216 */
[----:B------:R-:W-:-:S06]  /*3c40*/  IMAD.WIDE R22, R33, 0x4, R22 ;  /* 0x0000000421167825 */ /* 0x000fcc00078e0216 */
[----:B------:R-:W2:Y:S01]  /*3c50*/  LDG.E R22, desc[UR8][R22.64] ;  /* 0x0000000816167981 */ /* 0x000ea2000c1e1900 */
[C---:B------:R-:W-:Y:S01]  /*3c60*/  IMAD.IADD R2, R1.reuse, 0x1, R2 ;  /* 0x0000000101027824 */ /* 0x040fe200078e0202 */
[C---:B----4-:R-:W-:Y:S01]  /*3c70*/  IADD3 R14, PT, PT, R1.reuse, R14, RZ ;  /* 0x0000000e010e7210 */ /* 0x050fe20007ffe0ff */
[C---:B---3--:R-:W-:Y:S01]  /*3c80*/  IMAD.IADD R12, R1.reuse, 0x1, R12 ;  /* 0x00000001010c7824 */ /* 0x048fe200078e020c */
[----:B------:R-:W-:Y:S01]  /*3c90*/  STL.U8 [R37+0x14e], RZ ;  /* 0x00014eff25007387 */ /* 0x000fe20000100000 */
[----:B-----5:R-:W-:-:S03]  /*3ca0*/  IMAD.IADD R13, R1, 0x1, R13 ;  /* 0x00000001010d7824 */ /* 0x020fc600078e020d */
[----:B------:R-:W-:Y:S04]  /*3cb0*/  STL.U8 [R36+0x14e], RZ ;  /* 0x00014eff24007387 */ /* 0x000fe80000100000 */
[----:B------:R-:W-:Y:S04]  /*3cc0*/  STL.U8 [R35+0x14e], RZ ;  /* 0x00014eff23007387 */ /* 0x000fe80000100000 */
[----:B------:R2:W-:Y:S04]  /*3cd0*/  STL.U8 [R2+0x14e], RZ ;  /* 0x00014eff02007387 */ /* 0x0005e80000100000 */
[----:B------:R-:W-:Y:S04]  /*3ce0*/  STL.U8 [R14+0x14e], RZ ;  /* 0x00014eff0e007387 */ /* 0x000fe80000100000 */
[----:B------:R-:W-:Y:S04]  /*3cf0*/  STL.U8 [R12+0x14e], RZ ;  /* 0x00014eff0c007387 */ /* 0x000fe80000100000 */
[----:B------:R-:W-:Y:S01]  /*3d00*/  STL.U8 [R13+0x14e], RZ ;  /* 0x00014eff0d007387 */ /* 0x000fe20000100000 */
[C---:B------:R-:W-:Y:S01]  /*3d10*/  IADD3 R11, PT, PT, R1.reuse, R11, RZ ;  /* 0x0000000b010b7210 */ /* 0x040fe20007ffe0ff */
[----:B------:R-:W-:-:S04]  /*3d20*/  IMAD.IADD R7, R1, 0x1, R7 ;  /* 0x0000000101077824 */ /* 0x000fc800078e0207 */
[----:B------:R0:W-:Y:S01]  /*3d30*/  STL.U8 [R11+0x14e], RZ ;  /* 0x00014eff0b007387 */ /* 0x0001e20000100000 */
[----:B------:R-:W-:-:S03]  /*3d40*/  IMAD.IADD R10, R1, 0x1, R10 ;  /* 0x00000001010a7824 */ /* 0x000fc600078e020a */
[----:B------:R-:W-:Y:S01]  /*3d50*/  STL.U8 [R7+0x14e], RZ ;  /* 0x00014eff07007387 */ /* 0x000fe20000100000 */
[----:B------:R-:W-:-:S03]  /*3d60*/  IADD3 R9, PT, PT, R1, R9, RZ ;  /* 0x0000000901097210 */ /* 0x000fc60007ffe0ff */
[----:B------:R1:W-:Y:S01]  /*3d70*/  STL.U8 [R10+0x14e], RZ ;  /* 0x00014eff0a007387 */ /* 0x0003e20000100000 */
[----:B------:R-:W-:-:S03]  /*3d80*/  IMAD.IADD R8, R1, 0x1, R8 ;  /* 0x0000000101087824 */ /* 0x000fc600078e0208 */
[----:B------:R3:W-:Y:S01]  /*3d90*/  STL.U8 [R9+0x14e], RZ ;  /* 0x00014eff09007387 */ /* 0x0007e20000100000 */
[----:B------:R-:W-:-:S03]  /*3da0*/  IMAD.IADD R6, R1, 0x1, R6 ;  /* 0x0000000101067824 */ /* 0x000fc600078e0206 */
[----:B------:R3:W-:Y:S01]  /*3db0*/  STL.U8 [R8+0x14e], RZ ;  /* 0x00014eff08007387 */ /* 0x0007e20000100000 */
[----:B------:R-:W-:-:S03]  /*3dc0*/  IADD3 R3, PT, PT, R1, R3, RZ ;  /* 0x0000000301037210 */ /* 0x000fc60007ffe0ff */
[----:B------:R3:W-:Y:S01]  /*3dd0*/  STL.U8 [R6+0x14e], RZ ;  /* 0x00014eff06007387 */ /* 0x0007e20000100000 */
[----:B------:R-:W-:-:S03]  /*3de0*/  IMAD.IADD R4, R1, 0x1, R4 ;  /* 0x0000000101047824 */ /* 0x000fc600078e0204 */
[----:B------:R3:W-:Y:S01]  /*3df0*/  STL.U8 [R3+0x14e], RZ ;  /* 0x00014eff03007387 */ /* 0x0007e20000100000 */
[----:B------:R-:W-:-:S03]  /*3e00*/  IMAD.IADD R5, R1, 0x1, R5 ;  /* 0x0000000101057824 */ /* 0x000fc600078e0205 */
[----:B------:R3:W-:Y:S04]  /*3e10*/  STL.U8 [R4+0x14e], RZ ;  /* 0x00014eff04007387 */ /* 0x0007e80000100000 */
[----:B------:R3:W-:Y:S01]  /*3e20*/  STL.U8 [R5+0x14e], RZ ;  /* 0x00014eff05007387 */ /* 0x0007e20000100000 */
[----:B--2---:R-:W-:-:S06]  /*3e30*/  IADD3 R2, PT, PT, R1, R22, RZ ;  /* 0x0000001601027210 */ /* 0x004fcc0007ffe0ff */
[----:B------:R-:W2:Y:S02]  /*3e40*/  LDL.U8 R2, [R2+0x14e] ;  /* 0x00014e0002027983 */ /* 0x000ea40000100000 */
[----:B--2---:R-:W-:-:S13]  /*3e50*/  ISETP.NE.AND P0, PT, R2, RZ, PT ;  /* 0x000000ff0200720c */ /* 0x004fda0003f05270 */
[----:B------:R3:W-:Y:S01]  /*3e60*/  @P0 STG.E desc[UR8][R20.64], R22 ;  /* 0x0000001614000986 */ /* 0x0007e2000c101908 */
[----:B0-----:R-:W-:Y:S01]  /*3e70*/  @P0 IMAD.MOV.U32 R11, RZ, RZ, R34 ;  /* 0x000000ffff0b0224 */ /* 0x001fe200078e0022 */
[----:B-1----:R-:W-:Y:S01]  /*3e80*/  @P0 MOV R10, R28 ;  /* 0x0000001c000a0202 */ /* 0x002fe20000000f00 */
[----:B------:R-:W-:Y:S02]  /*3e90*/  @P0 IMAD.MOV.U32 R12, RZ, RZ, R25 ;  /* 0x000000ffff0c0224 */ /* 0x000fe400078e0019 */
[----:B------:R-:W-:Y:S01]  /*3ea0*/  @P0 IMAD.MOV.U32 R7, RZ, RZ, R29 ;  /* 0x000000ffff070224 */ /* 0x000fe200078e001d */
[----:B------:R-:W-:Y:S06]  /*3eb0*/  @P0 BRA `(.L_x_3) ;  /* 0x0000000000440947 */ /* 0x000fec0003800000 */
[----:B------:R-:W-:-:S04]  /*3ec0*/  IMAD.WIDE.U32 R16, R31, 0x148, R16 ;  /* 0x000001481f107825 */ /* 0x000fc800078e0010 */
[----:B------:R-:W-:-:S04]  /*3ed0*/  IMAD.WIDE R16, R32, 0x24, R16 ;  /* 0x0000002420107825 */ /* 0x000fc800078e0210 */
[----:B---3--:R-:W-:-:S06]  /*3ee0*/  IMAD.WIDE R2, R33, 0x4, R16 ;  /* 0x0000000421027825 */ /* 0x008fcc00078e0210 */
[----:B------:R-:W2:Y:S02]  /*3ef0*/  LDG.E R2, desc[UR8][R2.64] ;  /* 0x0000000802027981 */ /* 0x000ea4000c1e1900 */
[----:B--2---:R-:W-:-:S06]  /*3f00*/  IMAD.IADD R4, R1, 0x1, R2 ;  /* 0x0000000101047824 */ /* 0x004fcc00078e0202 */
[----:B------:R-:W2:Y:S02]  /*3f10*/  LDL.U8 R4, [R4+0x14e] ;  /* 0x00014e0004047983 */ /* 0x000ea40000100000 */
[----:B--2---:R-:W-:-:S13]  /*3f20*/  ISETP.NE.AND P0, PT, R4, RZ, PT ;  /* 0x000000ff0400720c */ /* 0x004fda0003f05270 */
[----:B------:R1:W-:Y:S01]  /*3f30*/  @P0 STG.E desc[UR8][R20.64], R2 ;  /* 0x0000000214000986 */ /* 0x0003e2000c101908 */
[----:B------:R-:W-:Y:S01]  /*3f40*/  @P0 MOV R11, R34 ;  /* 0x00000022000b0202 */ /* 0x000fe20000000f00 */
[----:B------:R-:W-:Y:S01]  /*3f50*/  @P0 IMAD.MOV.U32 R12, RZ, RZ, R25 ;  /* 0x000000ffff0c0224 */ /* 0x000fe200078e0019 */
[-C--:B------:R-:W-:Y:S01]  /*3f60*/  @P0 MOV R10, R28.reuse ;  /* 0x0000001c000a0202 */ /* 0x080fe20000000f00 */
[----:B------:R1:W-:Y:S01]  /*3f70*/  @!P0 STG.E desc[UR8][R20.64], RZ ;  /* 0x000000ff14008986 */ /* 0x0003e2000c101908 */
[----:B------:R-:W-:Y:S01]  /*3f80*/  @P0 IMAD.MOV.U32 R7, RZ, RZ, R29 ;  /* 0x000000ffff070224 */ /* 0x000fe200078e001d */
[----:B------:R-:W-:Y:S01]  /*3f90*/  @!P0 MOV R10, R28 ;  /* 0x0000001c000a8202 */ /* 0x000fe20000000f00 */
[----:B------:R-:W-:Y:S02]  /*3fa0*/  @!P0 IMAD.MOV.U32 R11, RZ, RZ, R34 ;  /* 0x000000ffff0b8224 */ /* 0x000fe400078e0022 */
[----:B------:R-:W-:Y:S02]  /*3fb0*/  @!P0 IMAD.MOV.U32 R12, RZ, RZ, R25 ;  /* 0x000000ffff0c8224 */ /* 0x000fe400078e0019 */
[----:B------:R-:W-:-:S07]  /*3fc0*/  @!P0 IMAD.MOV.U32 R7, RZ, RZ, R29 ;  /* 0x000000ffff078224 */ /* 0x000fce00078e001d */
.L_x_3:
[----:B------:R-:W-:Y:S05]  /*3fd0*/  BSYNC.RECONVERGENT B0 ;  /* 0x0000000000007941 */ /* 0x000fea0003800200 */
.L_x_2:
[----:B------:R-:W-:Y:S05]  /*3fe0*/  WARPSYNC.ALL ;  /* 0x0000000000007948 */ /* 0x000fea0003800000 */
[----:B------:R-:W-:Y:S01]  /*3ff0*/  VIADD R0, R0, 0x4 ;  /* 0x0000000400007836 */ /* 0x000fe20000000000 */
[----:B------:R-:W-:Y:S06]  /*4000*/  BRA.U UP0, `(.L_x_15) ;  /* 0xffffffe100fc7547 */ /* 0x000fec000b83ffff */
[----:B------:R-:W2:Y:S01]  /*4010*/  S2R R0, SR_TID.X ;  /* 0x0000000000007919 */ /* 0x000ea20000002100 */
[----:B------:R-:W2:Y:S08]  /*4020*/  S2UR UR5, SR_CTAID.X ;  /* 0x00000000000579c3 */ /* 0x000eb00000002500 */
[----:B---3--:R-:W2:Y:S02]  /*4030*/  LDC R3, c[0x0][0x360] ;  /* 0x0000d800ff037b82 */ /* 0x008ea40000000800 */
[----:B--2---:R-:W-:-:S04]  /*4040*/  IMAD R3, R3, UR5, R0 ;  /* 0x0000000503037c24 */ /* 0x004fc8000f8e0200 */
[----:B------:R-:W-:-:S05]  /*4050*/  IMAD.WIDE R18, R3, 0x148, R18 ;  /* 0x0000014803127825 */ /* 0x000fca00078e0212 */
[----:B------:R-:W2:Y:S04]  /*4060*/  LDG.E R17, desc[UR8][R18.64+0x4] ;  /* 0x0000040812117981 */ /* 0x000ea8000c1e1900 */
[----:B------:R-:W3:Y:S04]  /*4070*/  LDG.E R0, desc[UR8][R18.64] ;  /* 0x0000000812007981 */ /* 0x000ee8000c1e1900 */
[----:B-1----:R-:W4:Y:S04]  /*4080*/  LDG.E R2, desc[UR8][R18.64+0x8] ;  /* 0x0000080812027981 */ /* 0x002f28000c1e1900 */
[----:B0-----:R-:W5:Y:S04]  /*4090*/  LDG.E R20, desc[UR8][R18.64+0xc] ;  /* 0x00000c0812147981 */ /* 0x001f68000c1e1900 */
[----:B------:R-:W5:Y:S04]  /*40a0*/  LDG.E R3, desc[UR8][R18.64+0x10] ;  /* 0x0000100812037981 */ /* 0x000f68000c1e1900 */
        /* <DEDUP_REMOVED lines=25> */
[----:B------:R-:W5:Y:S01]  /*4240*/  LDG.E R25, desc[UR8][R18.64+0x78] ;  /* 0x0000780812197981 */ /* 0x000f62000c1e1900 */
[----:B--2---:R-:W-:-:S02]  /*4250*/  ISETP.NE.AND P1, PT, R17, RZ, PT ;  /* 0x000000ff1100720c */ /* 0x004fc40003f25270 */
[----:B---3--:R-:W-:Y:S01]  /*4260*/  ISETP.NE.AND P0, PT, R0, RZ, PT ;  /* 0x000000ff0000720c */ /* 0x008fe20003f05270 */
[----:B------:R-:W-:Y:S01]  /*4270*/  HFMA2 R17, -RZ, RZ, 0, 1.1920928955078125e-07 ;  /* 0x00000002ff117431 */ /* 0x000fe200000001ff */
[----:B------:R-:W2:Y:S01]  /*4280*/  LDG.E R0, desc[UR8][R18.64+0x7c] ;  /* 0x00007c0812007981 */ /* 0x000ea2000c1e1900 */
[----:B----4-:R-:W-:Y:S02]  /*4290*/  ISETP.NE.AND P2, PT, R2, RZ, PT ;  /* 0x000000ff0200720c */ /* 0x010fe40003f45270 */
[----:B------:R-:W-:-:S06]  /*42a0*/  SEL R2, RZ, 0x1, P1 ;  /* 0x00000001ff027807 */ /* 0x000fcc0000800000 */
[----:B------:R-:W-:Y:S02]  /*42b0*/  @P1 IMAD.MOV R17, RZ, RZ, 0x1 ;  /* 0x00000001ff111424 */ /* 0x000fe400078e02ff */
[----:B------:R-:W-:Y:S01]  /*42c0*/  @P0 IMAD.MOV R17, RZ, RZ, R2 ;  /* 0x000000ffff110224 */ /* 0x000fe200078e0202 */
[----:B-----5:R-:W-:Y:S01]  /*42d0*/  ISETP.NE.AND P0, PT, R20, RZ, PT ;  /* 0x000000ff1400720c */ /* 0x020fe20003f05270 */
[----:B------:R-:W3:Y:S01]  /*42e0*/  LDG.E R2, desc[UR8][R18.64+0x80] ;  /* 0x0000800812027981 */ /* 0x000ee2000c1e1900 */
[----:B------:R-:W-:Y:S02]  /*42f0*/  ISETP.NE.AND P1, PT, R3, RZ, PT ;  /* 0x000000ff0300720c */ /* 0x000fe40003f25270 */
[----:B------:R-:W-:Y:S01]  /*4300*/  IADD3 R20, PT, PT, R17, 0x1, RZ ;  /* 0x0000000111147810 */ /* 0x000fe20007ffe0ff */
[----:B------:R-:W4:Y:S01]  /*4310*/  LDG.E R3, desc[UR8][R18.64+0x84] ;  /* 0x0000840812037981 */ /* 0x000f22000c1e1900 */
[----:B------:R-:W-:-:S04]  /*4320*/  @P2 IMAD.MOV R20, RZ, RZ, R17 ;  /* 0x000000ffff142224 */ /* 0x000fc800078e0211 */
[----:B------:R-:W-:-:S03]  /*4330*/  VIADD R17, R20, 0x1 ;  /* 0x0000000114117836 */ /* 0x000fc60000000000 */
[----:B------:R-:W-:Y:S02]  /*4340*/  @P0 IADD3 R17, PT, PT, R20, RZ, RZ ;  /* 0x000000ff14110210 */ /* 0x000fe40007ffe0ff */
[----:B------:R-:W-:Y:S02]  /*4350*/  ISETP.NE.AND P0, PT, R4, RZ, PT ;  /* 0x000000ff0400720c */ /* 0x000fe40003f05270 */
[----:B------:R-:W5:Y:S01]  /*4360*/  LDG.E R4, desc[UR8][R18.64+0x88] ;  /* 0x0000880812047981 */ /* 0x000f62000c1e1900 */
[----:B------:R-:W-:Y:S02]  /*4370*/  VIADD R20, R17, 0x1 ;  /* 0x0000000111147836 */ /* 0x000fe40000000000 */
[----:B------:R-:W-:Y:S01]  /*4380*/  @P1 IMAD.MOV R20, RZ, RZ, R17 ;  /* 0x000000ffff141224 */ /* 0x000fe200078e0211 */
[----:B------:R-:W-:Y:S02]  /*4390*/  ISETP.NE.AND P1, PT, R5, RZ, PT ;  /* 0x000000ff0500720c */ /* 0x000fe40003f25270 */
[----:B------:R-:W5:Y:S02]  /*43a0*/  LDG.E R5, desc[UR8][R18.64+0x8c] ;  /* 0x00008c0812057981 */ /* 0x000f64000c1e1900 */
[----:B------:R-:W-:-:S03]  /*43b0*/  IADD3 R17, PT, PT, R20, 0x1, RZ ;  /* 0x0000000114117810 */ /* 0x000fc60007ffe0ff */
[----:B------:R-:W-:Y:S01]  /*43c0*/  @P0 IMAD.MOV R17, RZ, RZ, R20 ;  /* 0x000000ffff110224 */ /* 0x000fe200078e0214 */
[----:B------:R-:W-:Y:S02]  /*43d0*/  ISETP.NE.AND P0, PT, R6, RZ, PT ;  /* 0x000000ff0600720c */ /* 0x000fe40003f05270 */
[----:B------:R-:W5:Y:S01]  /*43e0*/  LDG.E R6, desc[UR8][R18.64+0x90] ;  /* 0x0000900812067981 */ /* 0x000f62000c1e1900 */
[C---:B------:R-:W-:Y:S02]  /*43f0*/  VIADD R20, R17.reuse, 0x1 ;  /* 0x0000000111147836 */ /* 0x040fe40000000000 */
[----:B------:R-:W-:Y:S02]  /*4400*/  @P1 IADD3 R20, PT, PT, R17, RZ, RZ ;  /* 0x000000ff11141210 */ /* 0x000fe40007ffe0ff */
[----:B------:R-:W-:Y:S02]  /*4410*/  ISETP.NE.AND P1, PT, R7, RZ, PT ;  /* 0x000000ff0700720c */ /* 0x000fe40003f25270 */
[----:B------:R-:W5:Y:S01]  /*4420*/  LDG.E R7, desc[UR8][R18.64+0x94] ;  /* 0x0000940812077981 */ /* 0x000f62000c1e1900 */
[----:B------:R-:W-:-:S03]  /*4430*/  VIADD R17, R20, 0x1 ;  /* 0x0000000114117836 */ /* 0x000fc60000000000 */
[----:B------:R-:W-:Y:S01]  /*4440*/  @P0 IMAD.MOV R17, RZ, RZ, R20 ;  /* 0x000000ffff110224 */ /* 0x000fe200078e0214 */
[----:B------:R-:W-:Y:S02]  /*4450*/  ISETP.NE.AND P0, PT, R8, RZ, PT ;  /* 0x000000ff0800720c */ /* 0x000fe40003f05270 */
[----:B------:R-:W5:Y:S02]  /*4460*/  LDG.E R8, desc[UR8][R18.64+0x98] ;  /* 0x0000980812087981 */ /* 0x000f64000c1e1900 */
[----:B------:R-:W-:Y:S02]  /*4470*/  IADD3 R20, PT, PT, R17, 0x1, RZ ;  /* 0x0000000111147810 */ /* 0x000fe40007ffe0ff */
[----:B------:R-:W-:Y:S01]  /*4480*/  @P1 IMAD.MOV R20, RZ, RZ, R17 ;  /* 0x000000ffff141224 */ /* 0x000fe200078e0211 */
[----:B------:R-:W-:Y:S02]  /*4490*/  ISETP.NE.AND P1, PT, R9, RZ, PT ;  /* 0x000000ff0900720c */ /* 0x000fe40003f25270 */
[----:B------:R-:W5:Y:S01]  /*44a0*/  LDG.E R9, desc[UR8][R18.64+0x9c] ;  /* 0x00009c0812097981 */ /* 0x000f62000c1e1900 */
        /* <DEDUP_REMOVED lines=29> */
[----:B------:R-:W-:Y:S02]  /*4680*/  @P1 IMAD.MOV R20, RZ, RZ, R17 ;  /* 0x000000ffff141224 */ /* 0x000fe400078e0211 */
[----:B------:R-:W5:Y:S03]  /*4690*/  LDG.E R17, desc[UR8][R18.64+0xbc] ;  /* 0x0000bc0812117981 */ /* 0x000f66000c1e1900 */
[----:B------:R-:W-:-:S03]  /*46a0*/  IADD3 R34, PT, PT, R20, 0x1, RZ ;  /* 0x0000000114227810 */ /* 0x000fc60007ffe0ff */
[----:B------:R-:W-:Y:S02]  /*46b0*/  @P0 IMAD.MOV R34, RZ, RZ, R20 ;  /* 0x000000ffff220224 */ /* 0x000fe400078e0214 */
[----:B------:R-:W5:Y:S01]  /*46c0*/  LDG.E R20, desc[UR8][R18.64+0xc0] ;  /* 0x0000c00812147981 */ /* 0x000f62000c1e1900 */
[----:B------:R-:W-:-:S03]  /*46d0*/  ISETP.NE.AND P0, PT, R21, RZ, PT ;  /* 0x000000ff1500720c */ /* 0x000fc60003f05270 */
[----:B------:R-:W5:Y:S01]  /*46e0*/  LDG.E R21, desc[UR8][R18.64+0xc4] ;  /* 0x0000c40812157981 */ /* 0x000f62000c1e1900 */
[----:B------:R-:W-:Y:S01]  /*46f0*/  ISETP.NE.AND P1, PT, R22, RZ, PT ;  /* 0x000000ff1600720c */ /* 0x000fe20003f25270 */
[----:B------:R-:W-:-:S08]  /*4700*/  VIADD R22, R34, 0x1 ;  /* 0x0000000122167836 */ /* 0x000fd00000000000 */
[----:B------:R-:W-:Y:S02]  /*4710*/  @P0 IADD3 R22, PT, PT, R34, RZ, RZ ;  /* 0x000000ff22160210 */ /* 0x000fe40007ffe0ff */
[----:B------:R-:W-:-:S03]  /*4720*/  ISETP.NE.AND P0, PT, R32, RZ, PT ;  /* 0x000000ff2000720c */ /* 0x000fc60003f05270 */
[----:B------:R-:W-:Y:S02]  /*4730*/  VIADD R32, R22, 0x1 ;  /* 0x0000000116207836 */ /* 0x000fe40000000000 */
[----:B------:R-:W-:Y:S01]  /*4740*/  @P1 IMAD.MOV R32, RZ, RZ, R22 ;  /* 0x000000ffff201224 */ /* 0x000fe200078e0216 */
[----:B------:R-:W-:Y:S01]  /*4750*/  ISETP.NE.AND P1, PT, R33, RZ, PT ;  /* 0x000000ff2100720c */ /* 0x000fe20003f25270 */
[----:B------:R-:W5:Y:S03]  /*4760*/  LDG.E R22, desc[UR8][R18.64+0xc8] ;  /* 0x0000c80812167981 */ /* 0x000f66000c1e1900 */
        /* <DEDUP_REMOVED lines=37> */
[----:B------:R-:W-:-:S04]  /*49c0*/  @P1 IMAD.MOV R32, RZ, RZ, R33 ;  /* 0x000000ffff201224 */ /* 0x000fc800078e0221 */
[----:B------:R-:W-:-:S03]  /*49d0*/  VIADD R33, R32, 0x1 ;  /* 0x0000000120217836 */ /* 0x000fc60000000000 */
[----:B------:R-:W-:-:S05]  /*49e0*/  @P0 IADD3 R33, PT, PT, R32, RZ, RZ ;  /* 0x000000ff20210210 */ /* 0x000fca0007ffe0ff */
[----:B------:R-:W-:Y:S01]  /*49f0*/  VIADD R32, R33, 0x1 ;  /* 0x0000000121207836 */ /* 0x000fe20000000000 */
[----:B--2---:R-:W-:Y:S02]  /*4a00*/  ISETP.NE.AND P1, PT, R0, RZ, PT ;  /* 0x000000ff0000720c */ /* 0x004fe40003f25270 */
[----:B------:R-:W2:Y:S01]  /*4a10*/  LDG.E R0, desc[UR8][R18.64+0xf0] ;  /* 0x0000f00812007981 */ /* 0x000ea2000c1e1900 */
[----:B---3--:R-:W-:-:S03]  /*4a20*/  ISETP.NE.AND P0, PT, R2, RZ, PT ;  /* 0x000000ff0200720c */ /* 0x008fc60003f05270 */
[----:B------:R-:W3:Y:S07]  /*4a30*/  LDG.E R2, desc[UR8][R18.64+0xf4] ;  /* 0x0000f40812027981 */ /* 0x000eee000c1e1900 */
[----:B------:R-:W-:Y:S01]  /*4a40*/  @P1 IMAD.MOV R32, RZ, RZ, R33 ;  /* 0x000000ffff201224 */ /* 0x000fe200078e0221 */
[----:B----4-:R-:W-:Y:S02]  /*4a50*/  ISETP.NE.AND P1, PT, R3, RZ, PT ;  /* 0x000000ff0300720c */ /* 0x010fe40003f25270 */
[----:B------:R-:W4:Y:S02]  /*4a60*/  LDG.E R3, desc[UR8][R18.64+0xf8] ;  /* 0x0000f80812037981 */ /* 0x000f24000c1e1900 */
[----:B------:R-:W-:Y:S01]  /*4a70*/  IADD3 R33, PT, PT, R32, 0x1, RZ ;  /* 0x0000000120217810 */ /* 0x000fe20007ffe0ff */
[----:B------:R-:W-:Y:S01]  /*4a80*/  @P0 IMAD.MOV R33, RZ, RZ, R32 ;  /* 0x000000ffff210224 */ /* 0x000fe200078e0220 */
[----:B-----5:R-:W-:-:S02]  /*4a90*/  ISETP.NE.AND P0, PT, R4, RZ, PT ;  /* 0x000000ff0400720c */ /* 0x020fc40003f05270 */
[----:B------:R-:W5:Y:S01]  /*4aa0*/  LDG.E R4, desc[UR8][R18.64+0xfc] ;  /* 0x0000fc0812047981 */ /* 0x000f62000c1e1900 */
[----:B------:R-:W-:-:S04]  /*4ab0*/  VIADD R32, R33, 0x1 ;  /* 0x0000000121207836 */ /* 0x000fc80000000000 */
        /* <DEDUP_REMOVED lines=53> */
[----:B------:R-:W-:Y:S01]  /*4e10*/  ISETP.NE.AND P0, PT, R20, RZ, PT ;  /* 0x000000ff1400720c */ /* 0x000fe20003f05270 */
[----:B------:R-:W5:Y:S04]  /*4e20*/  LDG.E R32, desc[UR8][R18.64+0x138] ;  /* 0x0001380812207981 */ /* 0x000f68000c1e1900 */
[----:B------:R-:W5:Y:S01]  /*4e30*/  LDG.E R20, desc[UR8][R18.64+0x134] ;  /* 0x0001340812147981 */ /* 0x000f62000c1e1900 */
[----:B------:R-:W-:Y:S01]  /*4e40*/  IADD3 R34, PT, PT, R33, 0x1, RZ ;  /* 0x0000000121227810 */ /* 0x000fe20007ffe0ff */
[----:B------:R-:W-:-:S02]  /*4e50*/  @P1 IMAD.MOV R34, RZ, RZ, R33 ;  /* 0x000000ffff221224 */ /* 0x000fc400078e0221 */
[----:B------:R-:W5:Y:S02]  /*4e60*/  LDG.E R33, desc[UR8][R18.64+0x13c] ;  /* 0x00013c0812217981 */ /* 0x000f64000c1e1900 */
[C---:B------:R-:W-:Y:S02]  /*4e70*/  VIADD R35, R34.reuse, 0x1 ;  /* 0x0000000122237836 */ /* 0x040fe40000000000 */
[----:B------:R-:W-:Y:S02]  /*4e80*/  @P0 IADD3 R35, PT, PT, R34, RZ, RZ ;  /* 0x000000ff22230210 */ /* 0x000fe40007ffe0ff */
[----:B------:R-:W-:Y:S02]  /*4e90*/  ISETP.NE.AND P0, PT, R21, RZ, PT ;  /* 0x000000ff1500720c */ /* 0x000fe40003f05270 */
[----:B------:R-:W5:Y:S01]  /*4ea0*/  LDG.E R21, desc[UR8][R18.64+0x140] ;  /* 0x0001400812157981 */ /* 0x000f62000c1e1900 */
[----:B------:R-:W-:Y:S01]  /*4eb0*/  ISETP.NE.AND P1, PT, R22, RZ, PT ;  /* 0x000000ff1600720c */ /* 0x000fe20003f25270 */
[----:B------:R-:W-:-:S09]  /*4ec0*/  VIADD R22, R35, 0x1 ;  /* 0x0000000123167836 */ /* 0x000fd20000000000 */
[----:B------:R-:W-:Y:S01]  /*4ed0*/  @P0 IMAD.MOV R22, RZ, RZ, R35 ;  /* 0x000000ffff160224 */ /* 0x000fe200078e0223 */
[----:B------:R-:W-:-:S04]  /*4ee0*/  ISETP.NE.AND P0, PT, R23, RZ, PT ;  /* 0x000000ff1700720c */ /* 0x000fc80003f05270 */
[----:B------:R-:W-:Y:S01]  /*4ef0*/  IADD3 R23, PT, PT, R22, 0x1, RZ ;  /* 0x0000000116177810 */ /* 0x000fe20007ffe0ff */
[----:B------:R-:W-:Y:S01]  /*4f00*/  @P1 IMAD.MOV R23, RZ, RZ, R22 ;  /* 0x000000ffff171224 */ /* 0x000fe200078e0216 */
[----:B------:R-:W-:-:S03]  /*4f10*/  ISETP.NE.AND P1, PT, R24, RZ, PT ;  /* 0x000000ff1800720c */ /* 0x000fc60003f25270 */
[----:B------:R-:W-:-:S04]  /*4f20*/  VIADD R22, R23, 0x1 ;  /* 0x0000000117167836 */ /* 0x000fc80000000000 */
[----:B------:R-:W-:Y:S02]  /*4f30*/  @P0 IADD3 R22, PT, PT, R23, RZ, RZ ;  /* 0x000000ff17160210 */ /* 0x000fe40007ffe0ff */
[----:B------:R-:W-:-:S03]  /*4f40*/  ISETP.NE.AND P0, PT, R31, RZ, PT ;  /* 0x000000ff1f00720c */ /* 0x000fc60003f05270 */
[----:B------:R-:W-:Y:S02]  /*4f50*/  VIADD R23, R22, 0x1 ;  /* 0x0000000116177836 */ /* 0x000fe40000000000 */
[----:B------:R-:W-:Y:S01]  /*4f60*/  @P1 IMAD.MOV R23, RZ, RZ, R22 ;  /* 0x000000ffff171224 */ /* 0x000fe200078e0216 */
[----:B------:R-:W-:-:S04]  /*4f70*/  ISETP.NE.AND P1, PT, R30, RZ, PT ;  /* 0x000000ff1e00720c */ /* 0x000fc80003f25270 */
[----:B------:R-:W-:-:S03]  /*4f80*/  IADD3 R22, PT, PT, R23, 0x1, RZ ;  /* 0x0000000117167810 */ /* 0x000fc60007ffe0ff */
[----:B------:R-:W-:Y:S01]  /*4f90*/  @P0 IMAD.MOV R22, RZ, RZ, R23 ;  /* 0x000000ffff160224 */ /* 0x000fe200078e0217 */
[----:B------:R-:W-:-:S03]  /*4fa0*/  ISETP.NE.AND P0, PT, R29, RZ, PT ;  /* 0x000000ff1d00720c */ /* 0x000fc60003f05270 */
[C---:B------:R-:W-:Y:S02]  /*4fb0*/  VIADD R23, R22.reuse, 0x1 ;  /* 0x0000000116177836 */ /* 0x040fe40000000000 */
[----:B------:R-:W-:Y:S02]  /*4fc0*/  @P1 IADD3 R23, PT, PT, R22, RZ, RZ ;  /* 0x000000ff16171210 */ /* 0x000fe40007ffe0ff */
[----:B------:R-:W-:-:S03]  /*4fd0*/  ISETP.NE.AND P1, PT, R28, RZ, PT ;  /* 0x000000ff1c00720c */ /* 0x000fc60003f25270 */
[----:B------:R-:W-:-:S03]  /*4fe0*/  VIADD R22, R23, 0x1 ;  /* 0x0000000117167836 */ /* 0x000fc60000000000 */
[----:B------:R-:W-:Y:S01]  /*4ff0*/  @P0 IMAD.MOV R22, RZ, RZ, R23 ;  /* 0x000000ffff160224 */ /* 0x000fe200078e0217 */
[----:B------:R-:W-:-:S04]  /*5000*/  ISETP.NE.AND P0, PT, R27, RZ, PT ;  /* 0x000000ff1b00720c */ /* 0x000fc80003f05270 */
[----:B------:R-:W-:Y:S02]  /*5010*/  IADD3 R23, PT, PT, R22, 0x1, RZ ;  /* 0x0000000116177810 */ /* 0x000fe40007ffe0ff */
[----:B------:R-:W-:Y:S01]  /*5020*/  @P1 IMAD.MOV R23, RZ, RZ, R22 ;  /* 0x000000ffff171224 */ /* 0x000fe200078e0216 */
[----:B------:R-:W-:-:S03]  /*5030*/  ISETP.NE.AND P1, PT, R26, RZ, PT ;  /* 0x000000ff1a00720c */ /* 0x000fc60003f25270 */
[----:B------:R-:W-:-:S03]  /*5040*/  VIADD R22, R23, 0x1 ;  /* 0x0000000117167836 */ /* 0x000fc60000000000 */
[----:B------:R-:W-:Y:S02]  /*5050*/  @P0 IADD3 R22, PT, PT, R23, RZ, RZ ;  /* 0x000000ff17160210 */ /* 0x000fe40007ffe0ff */
[----:B------:R-:W-:-:S03]  /*5060*/  ISETP.NE.AND P0, PT, R25, RZ, PT ;  /* 0x000000ff1900720c */ /* 0x000fc60003f05270 */
[----:B------:R-:W-:Y:S02]  /*5070*/  VIADD R23, R22, 0x1 ;  /* 0x0000000116177836 */ /* 0x000fe40000000000 */
[----:B------:R-:W-:Y:S01]  /*5080*/  @P1 IMAD.MOV R23, RZ, RZ, R22 ;  /* 0x000000ffff171224 */ /* 0x000fe200078e0216 */
[----:B--2---:R-:W-:-:S04]  /*5090*/  ISETP.NE.AND P1, PT, R0, RZ, PT ;  /* 0x000000ff0000720c */ /* 0x004fc80003f25270 */
[----:B------:R-:W-:-:S03]  /*50a0*/  IADD3 R0, PT, PT, R23, 0x1, RZ ;  /* 0x0000000117007810 */ /* 0x000fc60007ffe0ff */
[----:B------:R-:W-:Y:S01]  /*50b0*/  @P0 IMAD.MOV R0, RZ, RZ, R23 ;  /* 0x000000ffff000224 */ /* 0x000fe200078e0217 */
[----:B---3--:R-:W-:-:S03]  /*50c0*/  ISETP.NE.AND P0, PT, R2, RZ, PT ;  /* 0x000000ff0200720c */ /* 0x008fc60003f05270 */
[C---:B------:R-:W-:Y:S02]  /*50d0*/  VIADD R2, R0.reuse, 0x1 ;  /* 0x0000000100027836 */ /* 0x040fe40000000000 */
[----:B------:R-:W-:Y:S02]  /*50e0*/  @P1 IADD3 R2, PT, PT, R0, RZ, RZ ;  /* 0x000000ff00021210 */ /* 0x000fe40007ffe0ff */
[----:B----4-:R-:W-:-:S03]  /*50f0*/  ISETP.NE.AND P1, PT, R3, RZ, PT ;  /* 0x000000ff0300720c */ /* 0x010fc60003f25270 */
[----:B------:R-:W-:-:S03]  /*5100*/  VIADD R0, R2, 0x1 ;  /* 0x0000000102007836 */ /* 0x000fc60000000000 */
[----:B------:R-:W-:Y:S01]  /*5110*/  @P0 IMAD.MOV R0, RZ, RZ, R2 ;  /* 0x000000ffff000224 */ /* 0x000fe200078e0202 */
[----:B-----5:R-:W-:-:S04]  /*5120*/  ISETP.NE.AND P0, PT, R4, RZ, PT ;  /* 0x000000ff0400720c */ /* 0x020fc80003f05270 */
        /* <DEDUP_REMOVED lines=52> */
[----:B------:R-:W-:-:S05]  /*5470*/  @P0 IMAD.MOV R0, RZ, RZ, R2 ;  /* 0x000000ffff000224 */ /* 0x000fca00078e0202 */
[----:B------:R-:W-:Y:S02]  /*5480*/  IADD3 R3, PT, PT, R0, 0x1, RZ ;  /* 0x0000000100037810 */ /* 0x000fe40007ffe0ff */
[----:B------:R-:W-:-:S05]  /*5490*/  @P1 IMAD.MOV R3, RZ, RZ, R0 ;  /* 0x000000ffff031224 */ /* 0x000fca00078e0200 */
[----:B------:R-:W-:Y:S01]  /*54a0*/  STG.E desc[UR8][R18.64+0x144], R3 ;  /* 0x0001440312007986 */ /* 0x000fe2000c101908 */
[----:B------:R-:W-:Y:S05]  /*54b0*/  EXIT ;  /* 0x000000000000794d */ /* 0x000fea0003800000 */
.L_x_16:
[----:B------:R-:W-:-:S00]  /*54c0*/  BRA `(.L_x_16) ;  /* 0xfffffffc00fc7947 */ /* 0x000fc0000383ffff */
[----:B------:R-:W-:-:S00]  /*54d0*/  NOP ;  /* 0x0000000000007918 */ /* 0x000fc00000000000 */
        /* <DEDUP_REMOVED lines=10> */
.L_x_35:


//--------------------- .text._Z32generate_first_population_kernelPA9_KiP10Individual --------------------------
	.section	.text._Z32generate_first_population_kernelPA9_KiP10Individual,"ax",@progbits
	.align	128
        .global         _Z32generate_first_population_kernelPA9_KiP10Individual
        .type           _Z32generate_first_population_kernelPA9_KiP10Individual,@function
        .size           _Z32generate_first_population_kernelPA9_KiP10Individual,(.L_x_36 - _Z32generate_first_population_kernelPA9_KiP10Individual)
        .other          _Z32generate_first_population_kernelPA9_KiP10Individual,@"STO_CUDA_ENTRY STV_DEFAULT"
_Z32generate_first_population_kernelPA9_KiP10Individual:
.text._Z32generate_first_population_kernelPA9_KiP10Individual:
[----:B------:R-:W0:Y:S01]  /*0000*/  LDC R1, c[0x0][0x37c] ;  /* 0x0000df00ff017b82 */ /* 0x000e220000000800 */
[----:B------:R-:W1:Y:S07]  /*0010*/  S2R R0, SR_TID.X ;  /* 0x0000000000007919 */ /* 0x000e6e0000002100 */
[----:B------:R-:W1:Y:S01]  /*0020*/  S2UR UR4, SR_CTAID.X ;  /* 0x00000000000479c3 */ /* 0x000e620000002500 */
[----:B0-----:R-:W-:-:S07]  /*0030*/  VIADD R1, R1, 0xfffffeb0 ;  /* 0xfffffeb001017836 */ /* 0x001fce0000000000 */
[----:B------:R-:W1:Y:S02]  /*0040*/  LDC R3, c[0x0][0x360] ;  /* 0x0000d800ff037b82 */ /* 0x000e640000000800 */
        /* <DEDUP_REMOVED lines=152> */
[----:B--2---:R-:W-:Y:S04]  /*09d0*/  STG.E desc[UR6][R20.64+0x120], R3 ;  /* 0x0001200314007986 */ /* 0x004fe8000c101906 */
[----:B-1----:R-:W2:Y:S04]  /*09e0*/  LDG.E R5, desc[UR6][R22.64+0x124] ;  /* 0x0001240616057981 */ /* 0x002ea8000c1e1900 */
[----:B--2---:R-:W-:Y:S04]  /*09f0*/  STG.E desc[UR6][R20.64+0x124], R5 ;  /* 0x0001240514007986 */ /* 0x004fe8000c101906 */
[----:B------:R-:W2:Y:S04]  /*0a00*/  LDG.E R7, desc[UR6][R22.64+0x128] ;  /* 0x0001280616077981 */ /* 0x000ea8000c1e1900 */
[----:B--2---:R0:W-:Y:S04]  /*0a10*/  STG.E desc[UR6][R20.64+0x128], R7 ;  /* 0x0001280714007986 */ /* 0x0041e8000c101906 */
[----:B---3--:R-:W2:Y:S04]  /*0a20*/  LDG.E R9, desc[UR6][R22.64+0x12c] ;  /* 0x00012c0616097981 */ /* 0x008ea8000c1e1900 */
[----:B--2---:R-:W-:Y:S04]  /*0a30*/  STG.E desc[UR6][R20.64+0x12c], R9 ;  /* 0x00012c0914007986 */ /* 0x004fe8000c101906 */
[----:B----4-:R-:W2:Y:S04]  /*0a40*/  LDG.E R11, desc[UR6][R22.64+0x130] ;  /* 0x00013006160b7981 */ /* 0x010ea8000c1e1900 */
[----:B--2---:R-:W-:Y:S04]  /*0a50*/  STG.E desc[UR6][R20.64+0x130], R11 ;  /* 0x0001300b14007986 */ /* 0x004fe8000c101906 */
[----:B-----5:R-:W2:Y:S04]  /*0a60*/  LDG.E R13, desc[UR6][R22.64+0x134] ;  /* 0x00013406160d7981 */ /* 0x020ea8000c1e1900 */
[----:B--2---:R-:W-:Y:S04]  /*0a70*/  STG.E desc[UR6][R20.64+0x134], R13 ;  /* 0x0001340d14007986 */ /* 0x004fe8000c101906 */
[----:B------:R-:W2:Y:S01]  /*0a80*/  LDG.E R15, desc[UR6][R22.64+0x138] ;  /* 0x00013806160f7981 */ /* 0x000ea2000c1e1900 */
[----:B------:R-:W-:Y:S01]  /*0a90*/  MOV R6, 0x6 ;  /* 0x0000000600067802 */ /* 0x000fe20000000f00 */
[----:B0-----:R-:W-:-:S02]  /*0aa0*/  IMAD.MOV.U32 R7, RZ, RZ, 0x7 ;  /* 0x00000007ff077424 */ /* 0x001fc400078e00ff */
[----:B------:R-:W-:Y:S02]  /*0ab0*/  HFMA2 R2, -RZ, RZ, 0, 1.1920928955078125e-07 ;  /* 0x00000002ff027431 */ /* 0x000fe400000001ff */
[----:B------:R-:W-:Y:S01]  /*0ac0*/  IMAD.MOV.U32 R3, RZ, RZ, 0x3 ;  /* 0x00000003ff037424 */ /* 0x000fe200078e00ff */
[----:B------:R0:W-:Y:S01]  /*0ad0*/  STL.64 [R1+0x18], R6 ;  /* 0x0000180601007387 */ /* 0x0001e20000100a00 */
[----:B------:R-:W-:Y:S02]  /*0ae0*/  IMAD.MOV.U32 R4, RZ, RZ, 0x4 ;  /* 0x00000004ff047424 */ /* 0x000fe400078e00ff */
[----:B------:R-:W-:Y:S01]  /*0af0*/  IMAD.MOV.U32 R5, RZ, RZ, 0x5 ;  /* 0x00000005ff057424 */ /* 0x000fe200078e00ff */
[----:B------:R1:W-:Y:S01]  /*0b00*/  STL.64 [R1+0x8], R2 ;  /* 0x0000080201007387 */ /* 0x0003e20000100a00 */
[----:B0-----:R-:W-:Y:S02]  /*0b10*/  IMAD.MOV.U32 R6, RZ, RZ, 0x14 ;  /* 0x00000014ff067424 */ /* 0x001fe400078e00ff */
[----:B------:R-:W-:Y:S01]  /*0b20*/  IMAD.MOV.U32 R7, RZ, RZ, 0x15 ;  /* 0x00000015ff077424 */ /* 0x000fe200078e00ff */
[----:B------:R0:W-:Y:S01]  /*0b30*/  STL.64 [R1+0x10], R4 ;  /* 0x0000100401007387 */ /* 0x0001e20000100a00 */
[----:B-1----:R-:W-:-:S03]  /*0b40*/  IMAD.MOV.U32 R2, RZ, RZ, 0x10 ;  /* 0x00000010ff027424 */ /* 0x002fc600078e00ff */
[----:B------:R1:W-:Y:S01]  /*0b50*/  STL.64 [R1+0x50], R6 ;  /* 0x0000500601007387 */ /* 0x0003e20000100a00 */
[----:B------:R-:W-:Y:S02]  /*0b60*/  IMAD.MOV.U32 R3, RZ, RZ, 0x11 ;  /* 0x00000011ff037424 */ /* 0x000fe400078e00ff */
[----:B0-----:R-:W-:Y:S01]  /*0b70*/  HFMA2 R4, -RZ, RZ, 0, 1.07288360595703125e-06 ;  /* 0x00000012ff047431 */ /* 0x001fe200000001ff */
[----:B-1----:R-:W-:Y:S01]  /*0b80*/  LOP3.LUT R6, R0, 0xaad26b49, RZ, 0x3c, !PT ;  /* 0xaad26b4900067812 */ /* 0x002fe200078e3cff */
[----:B------:R-:W-:Y:S01]  /*0b90*/  IMAD.MOV.U32 R5, RZ, RZ, 0x13 ;  /* 0x00000013ff057424 */ /* 0x000fe200078e00ff */
[----:B------:R0:W-:Y:S03]  /*0ba0*/  STL.64 [R1+0x40], R2 ;  /* 0x0000400201007387 */ /* 0x0001e60000100a00 */
[----:B------:R-:W-:Y:S01]  /*0bb0*/  IMAD R6, R6, 0x4182bed5, RZ ;  /* 0x4182bed506067824 */ /* 0x000fe200078e02ff */
[----:B------:R1:W-:Y:S01]  /*0bc0*/  STL.64 [R1+0x48], R4 ;  /* 0x0000480401007387 */ /* 0x0003e20000100a00 */
[----:B------:R-:W-:-:S03]  /*0bd0*/  ISETP.GT.AND P0, PT, R0, -0x1, PT ;  /* 0xffffffff0000780c */ /* 0x000fc60003f04270 */
[----:B------:R-:W-:Y:S01]  /*0be0*/  IADD3 R0, PT, PT, R6, 0x75bcd15, RZ ;  /* 0x075bcd1506007810 */ /* 0x000fe20007ffe0ff */
[----:B0-----:R-:W-:Y:S02]  /*0bf0*/  IMAD.MOV.U32 R2, RZ, RZ, 0x1c ;  /* 0x0000001cff027424 */ /* 0x001fe400078e00ff */
[----:B------:R-:W-:Y:S02]  /*0c00*/  IMAD.MOV.U32 R3, RZ, RZ, 0x1d ;  /* 0x0000001dff037424 */ /* 0x000fe400078e00ff */
[----:B-1----:R-:W-:Y:S02]  /*0c10*/  HFMA2 R4, -RZ, RZ, 0, 2.02655792236328125e-06 ;  /* 0x00000022ff047431 */ /* 0x002fe400000001ff */
[----:B------:R-:W-:Y:S01]  /*0c20*/  IMAD.MOV.U32 R5, RZ, RZ, 0x23 ;  /* 0x00000023ff057424 */ /* 0x000fe200078e00ff */
[----:B------:R0:W-:Y:S04]  /*0c30*/  STL.64 [R1+0x70], R2 ;  /* 0x0000700201007387 */ /* 0x0001e80000100a00 */
[----:B--2---:R-:W-:Y:S04]  /*0c40*/  STG.E desc[UR6][R20.64+0x138], R15 ;  /* 0x0001380f14007986 */ /* 0x004fe8000c101906 */
[----:B------:R-:W2:Y:S01]  /*0c50*/  LDG.E R29, desc[UR6][R22.64+0x13c] ;  /* 0x00013c06161d7981 */ /* 0x000ea2000c1e1900 */
[----:B0-----:R-:W-:Y:S01]  /*0c60*/  SHF.R.U32.HI R3, RZ, 0x2, R0 ;  /* 0x00000002ff037819 */ /* 0x001fe20000011600 */
[----:B------:R-:W-:-:S02]  /*0c70*/  HFMA2 R7, -RZ, RZ, -178.125, -3742 ;  /* 0xd991eb4fff077431 */ /* 0x000fc400000001ff */
[----:B------:R-:W-:Y:S01]  /*0c80*/  IMAD.MOV.U32 R11, RZ, RZ, 0xb ;  /* 0x0000000bff0b7424 */ /* 0x000fe200078e00ff */
[----:B------:R0:W-:Y:S01]  /*0c90*/  STL.64 [R1+0x88], R4 ;  /* 0x0000880401007387 */ /* 0x0001e20000100a00 */
[----:B------:R-:W-:Y:S01]  /*0ca0*/  LOP3.LUT R3, R3, R0, RZ, 0x3c, !PT ;  /* 0x0000000003037212 */ /* 0x000fe200078e3cff */
[----:B------:R-:W-:Y:S01]  /*0cb0*/  HFMA2 R10, -RZ, RZ, 0, 5.9604644775390625e-07 ;  /* 0x0000000aff0a7431 */ /* 0x000fe200000001ff */
[----:B------:R-:W-:Y:S01]  /*0cc0*/  IADD3 R0, PT, PT, R6, 0x583f19, RZ ;  /* 0x00583f1906007810 */ /* 0x000fe20007ffe0ff */
[----:B------:R-:W-:Y:S01]  /*0cd0*/  IMAD.MOV.U32 R17, RZ, RZ, 0x1 ;  /* 0x00000001ff117424 */ /* 0x000fe200078e00ff */
[----:B------:R-:W-:Y:S01]  /*0ce0*/  MOV R14, 0xe ;  /* 0x0000000e000e7802 */ /* 0x000fe20000000f00 */
[----:B------:R-:W-:Y:S02]  /*0cf0*/  IMAD.SHL.U32 R2, R3, 0x2, RZ ;  /* 0x0000000203027824 */ /* 0x000fe400078e00ff */
[----:B------:R-:W-:Y:S01]  /*0d00*/  HFMA2 R18, -RZ, RZ, 0, 2.50339508056640625e-06 ;  /* 0x0000002aff127431 */ /* 0x000fe200000001ff */
[----:B------:R-:W-:Y:S01]  /*0d10*/  SEL R7, R7, 0x8bf16996, P0 ;  /* 0x8bf1699607077807 */ /* 0x000fe20000000000 */
[----:B------:R1:W-:Y:S01]  /*0d20*/  STL.64 [R1+0x28], R10 ;  /* 0x0000280a01007387 */ /* 0x0003e20000100a00 */
[----:B------:R-:W-:Y:S01]  /*0d30*/  IMAD.MOV.U32 R16, RZ, RZ, RZ ;  /* 0x000000ffff107224 */ /* 0x000fe200078e00ff */
[----:B------:R-:W-:Y:S01]  /*0d40*/  MOV R26, 0x4e ;  /* 0x0000004e001a7802 */ /* 0x000fe20000000f00 */
[----:B0-----:R-:W-:-:S02]  /*0d50*/  IMAD.MOV.U32 R4, RZ, RZ, 0x2c ;  /* 0x0000002cff047424 */ /* 0x001fc400078e00ff */
[----:B------:R-:W-:Y:S01]  /*0d60*/  IMAD.MOV.U32 R5, RZ, RZ, 0x2d ;  /* 0x0000002dff057424 */ /* 0x000fe200078e00ff */
[----:B------:R0:W-:Y:S01]  /*0d70*/  STL.64 [R1], R16 ;  /* 0x0000001001007387 */ /* 0x0001e20000100a00 */
[----:B------:R-:W-:Y:S02]  /*0d80*/  IMAD.MOV.U32 R8, RZ, RZ, 0x8 ;  /* 0x00000008ff087424 */ /* 0x000fe400078e00ff */
[----:B------:R-:W-:Y:S01]  /*0d90*/  IMAD.MOV.U32 R9, RZ, RZ, 0x9 ;  /* 0x00000009ff097424 */ /* 0x000fe200078e00ff */
[----:B------:R3:W-:Y:S01]  /*0da0*/  STL.64 [R1+0xb0], R4 ;  /* 0x0000b00401007387 */ /* 0x0007e20000100a00 */
[----:B------:R-:W-:Y:S02]  /*0db0*/  IMAD.MOV.U32 R12, RZ, RZ, 0xc ;  /* 0x0000000cff0c7424 */ /* 0x000fe400078e00ff */
[----:B-1----:R-:W-:Y:S02]  /*0dc0*/  HFMA2 R10, -RZ, RZ, 0, 1.54972076416015625e-06 ;  /* 0x0000001aff0a7431 */ /* 0x002fe400000001ff */
[----:B------:R-:W-:Y:S01]  /*0dd0*/  IMAD.MOV.U32 R11, RZ, RZ, 0x1b ;  /* 0x0000001bff0b7424 */ /* 0x000fe200078e00ff */
[----:B------:R1:W-:Y:S01]  /*0de0*/  STL.64 [R1+0x20], R8 ;  /* 0x0000200801007387 */ /* 0x0003e20000100a00 */
[----:B------:R-:W-:-:S02]  /*0df0*/  IMAD.MOV.U32 R13, RZ, RZ, 0xd ;  /* 0x0000000dff0d7424 */ /* 0x000fc400078e00ff */
[----:B------:R-:W-:Y:S01]  /*0e00*/  IMAD.MOV.U32 R15, RZ, RZ, 0xf ;  /* 0x0000000fff0f7424 */ /* 0x000fe200078e00ff */
[----:B0-----:R-:W-:Y:S01]  /*0e10*/  MOV R16, 0x16 ;  /* 0x0000001600107802 */ /* 0x001fe20000000f00 */
[----:B------:R0:W-:Y:S01]  /*0e20*/  STL.64 [R1+0x68], R10 ;  /* 0x0000680a01007387 */ /* 0x0001e20000100a00 */
[----:B------:R-:W-:Y:S01]  /*0e30*/  IMAD.MOV.U32 R17, RZ, RZ, 0x17 ;  /* 0x00000017ff117424 */ /* 0x000fe200078e00ff */
[C---:B---3--:R-:W-:Y:S02]  /*0e40*/  SHF.L.U32 R5, R0.reuse, 0x4, RZ ;  /* 0x0000000400057819 */ /* 0x048fe400000006ff */
[----:B------:R3:W-:Y:S01]  /*0e50*/  STL.64 [R1+0x30], R12 ;  /* 0x0000300c01007387 */ /* 0x0007e20000100a00 */
[----:B------:R-:W-:Y:S01]  /*0e60*/  IMAD.MOV.U32 R19, RZ, RZ, 0x2b ;  /* 0x0000002bff137424 */ /* 0x000fe200078e00ff */
[----:B------:R-:W-:Y:S02]  /*0e70*/  LOP3.LUT R2, R0, R5, R2, 0x96, !PT ;  /* 0x0000000500027212 */ /* 0x000fe400078e9602 */
[----:B------:R4:W-:Y:S01]  /*0e80*/  STL.64 [R1+0x38], R14 ;  /* 0x0000380e01007387 */ /* 0x0009e20000100a00 */
[----:B-1----:R-:W-:Y:S01]  /*0e90*/  IMAD.MOV.U32 R8, RZ, RZ, 0x18 ;  /* 0x00000018ff087424 */ /* 0x002fe200078e00ff */
[----:B------:R-:W-:Y:S01]  /*0ea0*/  LOP3.LUT R4, R2, R3, RZ, 0x3c, !PT ;  /* 0x0000000302047212 */ /* 0x000fe200078e3cff */
[----:B0-----:R-:W-:Y:S01]  /*0eb0*/  IMAD.MOV.U32 R10, RZ, RZ, 0x28 ;  /* 0x00000028ff0a7424 */ /* 0x001fe200078e00ff */
[----:B------:R-:W-:Y:S01]  /*0ec0*/  IADD3 R3, PT, PT, R6, R7, RZ ;  /* 0x0000000706037210 */ /* 0x000fe20007ffe0ff */
[----:B------:R-:W-:Y:S01]  /*0ed0*/  IMAD.MOV.U32 R11, RZ, RZ, 0x29 ;  /* 0x00000029ff0b7424 */ /* 0x000fe200078e00ff */
[----:B------:R-:W-:Y:S01]  /*0ee0*/  MOV R2, 0x2f800000 ;  /* 0x2f80000000027802 */ /* 0x000fe20000000f00 */
[----:B------:R-:W-:Y:S01]  /*0ef0*/  IMAD.MOV.U32 R9, RZ, RZ, 0x19 ;  /* 0x00000019ff097424 */ /* 0x000fe200078e00ff */
[----:B------:R-:W-:Y:S01]  /*0f00*/  IADD3 R5, PT, PT, R4, 0x6a788e, R3 ;  /* 0x006a788e04057810 */ /* 0x000fe20007ffe003 */
[----:B---3--:R-:W-:Y:S01]  /*0f10*/  IMAD.MOV.U32 R13, RZ, RZ, 0x1f ;  /* 0x0000001fff0d7424 */ /* 0x008fe200078e00ff */
[----:B------:R-:W-:Y:S01]  /*0f20*/  MOV R12, 0x1e ;  /* 0x0000001e000c7802 */ /* 0x000fe20000000f00 */
[----:B----4-:R-:W-:Y:S01]  /*0f30*/  IMAD.MOV.U32 R14, RZ, RZ, 0x20 ;  /* 0x00000020ff0e7424 */ /* 0x010fe200078e00ff */
[----:B------:R-:W-:Y:S01]  /*0f40*/  I2FP.F32.U32 R5, R5 ;  /* 0x0000000500057245 */ /* 0x000fe20000201000 */
[----:B------:R-:W-:Y:S01]  /*0f50*/  IMAD.MOV.U32 R15, RZ, RZ, 0x21 ;  /* 0x00000021ff0f7424 */ /* 0x000fe200078e00ff */
[----:B------:R0:W-:Y:S01]  /*0f60*/  STL.64 [R1+0xa0], R10 ;  /* 0x0000a00a01007387 */ /* 0x0001e20000100a00 */
[----:B------:R-:W-:-:S02]  /*0f70*/  IMAD.MOV.U32 R24, RZ, RZ, 0x3e ;  /* 0x0000003eff187424 */ /* 0x000fc400078e00ff */
[----:B------:R-:W-:Y:S01]  /*0f80*/  FFMA R5, R5, R2, 1.1641532182693481445e-10 ;  /* 0x2f00000005057423 */ /* 0x000fe20000000002 */
[----:B------:R1:W-:Y:S01]  /*0f90*/  STL.64 [R1+0x58], R16 ;  /* 0x0000581001007387 */ /* 0x0003e20000100a00 */
[----:B------:R-:W-:Y:S02]  /*0fa0*/  IMAD.MOV.U32 R25, RZ, RZ, 0x3f ;  /* 0x0000003fff197424 */ /* 0x000fe400078e00ff */
[----:B------:R-:W-:Y:S01]  /*0fb0*/  FMUL R5, R5, 81 ;  /* 0x42a2000005057820 */ /* 0x000fe20000400000 */
[----:B------:R3:W-:Y:S01]  /*0fc0*/  STL.64 [R1+0x60], R8 ;  /* 0x0000600801007387 */ /* 0x0007e20000100a00 */
[----:B------:R-:W-:Y:S02]  /*0fd0*/  IMAD.MOV.U32 R28, RZ, RZ, R1 ;  /* 0x000000ffff1c7224 */ /* 0x000fe400078e0001 */
[----:B------:R-:W-:Y:S01]  /*0fe0*/  IMAD.MOV.U32 R27, RZ, RZ, 0x4f ;  /* 0x0000004fff1b7424 */ /* 0x000fe200078e00ff */
[----:B------:R4:W-:Y:S01]  /*0ff0*/  STL.64 [R1+0x78], R12 ;  /* 0x0000780c01007387 */ /* 0x0009e20000100a00 */
[----:B0-----:R-:W-:Y:S01]  /*1000*/  IMAD.MOV.U32 R10, RZ, RZ, 0x34 ;  /* 0x00000034ff0a7424 */ /* 0x001fe200078e00ff */
[----:B------:R-:W0:Y:S01]  /*1010*/  F2I.TRUNC.NTZ R5, R5 ;  /* 0x0000000500057305 */ /* 0x000e22000020f100 */
[----:B------:R-:W-:Y:S01]  /*1020*/  IMAD.MOV.U32 R11, RZ, RZ, 0x35 ;  /* 0x00000035ff0b7424 */ /* 0x000fe200078e00ff */
[----:B------:R5:W-:Y:S01]  /*1030*/  STL.64 [R1+0x80], R14 ;  /* 0x0000800e01007387 */ /* 0x000be20000100a00 */
[----:B-1----:R-:W-:-:S02]  /*1040*/  IMAD.MOV.U32 R16, RZ, RZ, 0x24 ;  /* 0x00000024ff107424 */ /* 0x002fc400078e00ff */
[----:B------:R-:W-:Y:S01]  /*1050*/  IMAD.MOV.U32 R17, RZ, RZ, 0x25 ;  /* 0x00000025ff117424 */ /* 0x000fe200078e00ff */
[----:B---3--:R-:W-:Y:S01]  /*1060*/  MOV R8, 0x26 ;  /* 0x0000002600087802 */ /* 0x008fe20000000f00 */
[----:B------:R-:W-:Y:S01]  /*1070*/  IMAD.MOV.U32 R9, RZ, RZ, 0x27 ;  /* 0x00000027ff097424 */ /* 0x000fe200078e00ff */
[----:B------:R1:W-:Y:S01]  /*1080*/  STL.64 [R1+0xa8], R18 ;  /* 0x0000a81201007387 */ /* 0x0003e20000100a00 */
[----:B----4-:R-:W-:Y:S01]  /*1090*/  MOV R12, 0x2e ;  /* 0x0000002e000c7802 */ /* 0x010fe20000000f00 */
[----:B------:R-:W-:Y:S02]  /*10a0*/  IMAD.MOV.U32 R13, RZ, RZ, 0x2f ;  /* 0x0000002fff0d7424 */ /* 0x000fe400078e00ff */
[----:B------:R3:W-:Y:S01]  /*10b0*/  STL.64 [R1+0xd0], R10 ;  /* 0x0000d00a01007387 */ /* 0x0007e20000100a00 */
[----:B-----5:R-:W-:Y:S02]  /*10c0*/  IMAD.MOV.U32 R14, RZ, RZ, 0x30 ;  /* 0x00000030ff0e7424 */ /* 0x020fe400078e00ff */
[----:B------:R-:W-:Y:S01]  /*10d0*/  IMAD.MOV.U32 R15, RZ, RZ, 0x31 ;  /* 0x00000031ff0f7424 */ /* 0x000fe200078e00ff */
[----:B------:R4:W-:Y:S01]  /*10e0*/  STL.64 [R1+0x90], R16 ;  /* 0x0000901001007387 */ /* 0x0009e20000100a00 */
[----:B-1----:R-:W-:-:S03]  /*10f0*/  IMAD.MOV.U32 R18, RZ, RZ, 0x3c ;  /* 0x0000003cff127424 */ /* 0x002fc600078e00ff */
[----:B------:R1:W-:Y:S01]  /*1100*/  STL.64 [R1+0x98], R8 ;  /* 0x0000980801007387 */ /* 0x0003e20000100a00 */
[----:B------:R-:W-:Y:S02]  /*1110*/  IMAD.MOV.U32 R19, RZ, RZ, 0x3d ;  /* 0x0000003dff137424 */ /* 0x000fe400078e00ff */
[----:B---3--:R-:W-:Y:S01]  /*1120*/  HFMA2 R11, -RZ, RZ, 0, 3.993511199951171875e-06 ;  /* 0x00000043ff0b7431 */ /* 0x008fe200000001ff */
[----:B------:R3:W-:Y:S01]  /*1130*/  STL.64 [R1+0xb8], R12 ;  /* 0x0000b80c01007387 */ /* 0x0007e20000100a00 */
[----:B------:R-:W-:-:S03]  /*1140*/  IMAD.MOV.U32 R10, RZ, RZ, 0x42 ;  /* 0x00000042ff0a7424 */ /* 0x000fc600078e00ff */
[----:B------:R5:W-:Y:S01]  /*1150*/  STL.64 [R1+0xc0], R14 ;  /* 0x0000c00e01007387 */ /* 0x000be20000100a00 */
[----:B----4-:R-:W-:Y:S02]  /*1160*/  IMAD.MOV.U32 R16, RZ, RZ, 0x36 ;  /* 0x00000036ff107424 */ /* 0x010fe400078e00ff */
[----:B------:R-:W-:Y:S01]  /*1170*/  IMAD.MOV.U32 R17, RZ, RZ, 0x37 ;  /* 0x00000037ff117424 */ /* 0x000fe200078e00ff */
[----:B------:R4:W-:Y:S01]  /*1180*/  STL.64 [R1+0xf0], R18 ;  /* 0x0000f01201007387 */ /* 0x0009e20000100a00 */
[----:B-1----:R-:W-:Y:S02]  /*1190*/  IMAD.MOV.U32 R8, RZ, RZ, 0x32 ;  /* 0x00000032ff087424 */ /* 0x002fe400078e00ff */
[----:B------:R-:W-:Y:S01]  /*11a0*/  IMAD.MOV.U32 R9, RZ, RZ, 0x33 ;  /* 0x00000033ff097424 */ /* 0x000fe200078e00ff */
[----:B------:R1:W-:Y:S01]  /*11b0*/  STL.64 [R1+0xd8], R16 ;  /* 0x0000d81001007387 */ /* 0x0003e20000100a00 */
[----:B---3--:R-:W-:Y:S02]  /*11c0*/  IMAD.MOV.U32 R12, RZ, RZ, 0x38 ;  /* 0x00000038ff0c7424 */ /* 0x008fe400078e00ff */
[----:B------:R-:W-:Y:S01]  /*11d0*/  IMAD.MOV.U32 R13, RZ, RZ, 0x39 ;  /* 0x00000039ff0d7424 */ /* 0x000fe200078e00ff */
[----:B------:R3:W-:Y:S01]  /*11e0*/  STL.64 [R1+0xc8], R8 ;  /* 0x0000c80801007387 */ /* 0x0007e20000100a00 */
[----:B-----5:R-:W-:-:S02]  /*11f0*/  IMAD.MOV.U32 R14, RZ, RZ, 0x3a ;  /* 0x0000003aff0e7424 */ /* 0x020fc400078e00ff */
[----:B------:R-:W-:Y:S02]  /*1200*/  IMAD.MOV.U32 R15, RZ, RZ, 0x3b ;  /* 0x0000003bff0f7424 */ /* 0x000fe400078e00ff */
[----:B----4-:R-:W-:Y:S01]  /*1210*/  HFMA2 R18, -RZ, RZ, 0, 4.41074371337890625e-06 ;  /* 0x0000004aff127431 */ /* 0x010fe200000001ff */
[----:B------:R4:W-:Y:S01]  /*1220*/  STL.64 [R1+0xe0], R12 ;  /* 0x0000e00c01007387 */ /* 0x0009e20000100a00 */
[----:B------:R-:W-:Y:S02]  /*1230*/  IMAD.MOV.U32 R19, RZ, RZ, 0x4b ;  /* 0x0000004bff137424 */ /* 0x000fe400078e00ff */
[----:B-1----:R-:W-:Y:S01]  /*1240*/  IMAD.MOV.U32 R16, RZ, RZ, 0x48 ;  /* 0x00000048ff107424 */ /* 0x002fe200078e00ff */
[----:B------:R1:W-:Y:S01]  /*1250*/  STL.64 [R1+0xe8], R14 ;  /* 0x0000e80e01007387 */ /* 0x0003e20000100a00 */
[----:B------:R-:W-:Y:S02]  /*1260*/  IMAD.MOV.U32 R17, RZ, RZ, 0x49 ;  /* 0x00000049ff117424 */ /* 0x000fe400078e00ff */
[----:B---3--:R-:W-:Y:S01]  /*1270*/  IMAD.MOV.U32 R8, RZ, RZ, 0x40 ;  /* 0x00000040ff087424 */ /* 0x008fe200078e00ff */
[----:B------:R3:W-:Y:S01]  /*1280*/  STL.64 [R1+0xf8], R24 ;  /* 0x0000f81801007387 */ /* 0x0007e20000100a00 */
[----:B------:R-:W-:-:S03]  /*1290*/  IMAD.MOV.U32 R9, RZ, RZ, 0x41 ;  /* 0x00000041ff097424 */ /* 0x000fc600078e00ff */
[----:B------:R5:W-:Y:S01]  /*12a0*/  STL.64 [R1+0x108], R10 ;  /* 0x0001080a01007387 */ /* 0x000be20000100a00 */
[----:B----4-:R-:W-:Y:S02]  /*12b0*/  IMAD.MOV.U32 R12, RZ, RZ, 0x44 ;  /* 0x00000044ff0c7424 */ /* 0x010fe400078e00ff */
[----:B------:R-:W-:Y:S01]  /*12c0*/  IMAD.MOV.U32 R13, RZ, RZ, 0x45 ;  /* 0x00000045ff0d7424 */ /* 0x000fe200078e00ff */
[----:B-1----:R-:W-:Y:S01]  /*12d0*/  MOV R15, 0x47 ;  /* 0x00000047000f7802 */ /* 0x002fe20000000f00 */
[----:B------:R-:W-:Y:S01]  /*12e0*/  IMAD.MOV.U32 R14, RZ, RZ, 0x46 ;  /* 0x00000046ff0e7424 */ /* 0x000fe200078e00ff */
[----:B------:R-:W-:Y:S01]  /*12f0*/  STL.64 [R1+0x100], R8 ;  /* 0x0001000801007387 */ /* 0x000fe20000100a00 */
[----:B---3--:R-:W-:Y:S02]  /*1300*/  IMAD.MOV.U32 R24, RZ, RZ, 0x4c ;  /* 0x0000004cff187424 */ /* 0x008fe400078e00ff */
[----:B------:R-:W-:Y:S01]  /*1310*/  IMAD.MOV.U32 R25, RZ, RZ, 0x4d ;  /* 0x0000004dff197424 */ /* 0x000fe200078e00ff */
[----:B------:R1:W-:Y:S01]  /*1320*/  STL.64 [R1+0x110], R12 ;  /* 0x0001100c01007387 */ /* 0x0003e20000100a00 */
[----:B-----5:R-:W-:-:S02]  /*1330*/  IMAD.MOV.U32 R11, RZ, RZ, 0x50 ;  /* 0x00000050ff0b7424 */ /* 0x020fc400078e00ff */
[--C-:B0-----:R-:W-:Y:S01]  /*1340*/  IMAD R10, R5, 0x4, R28.reuse ;  /* 0x00000004050a7824 */ /* 0x101fe200078e021c */
[----:B------:R0:W-:Y:S04]  /*1350*/  STL.64 [R1+0x118], R14 ;  /* 0x0001180e01007387 */ /* 0x0001e80000100a00 */
[----:B------:R0:W-:Y:S04]  /*1360*/  STL.64 [R1+0x120], R16 ;  /* 0x0001201001007387 */ /* 0x0001e80000100a00 */
[----:B------:R0:W-:Y:S04]  /*1370*/  STL.64 [R1+0x128], R18 ;  /* 0x0001281201007387 */ /* 0x0001e80000100a00 */
[----:B------:R0:W-:Y:S04]  /*1380*/  STL.64 [R1+0x130], R24 ;  /* 0x0001301801007387 */ /* 0x0001e80000100a00 */
[----:B------:R0:W-:Y:S04]  /*1390*/  STL.64 [R1+0x138], R26 ;  /* 0x0001381a01007387 */ /* 0x0001e80000100a00 */
[----:B------:R0:W-:Y:S04]  /*13a0*/  STL [R1+0x140], R11 ;  /* 0x0001400b01007387 */ /* 0x0001e80000100800 */
[----:B-1----:R-:W3:Y:S04]  /*13b0*/  LDL R12, [R10] ;  /* 0x000000000a0c7983 */ /* 0x002ee80000100800 */
[----:B--2---:R0:W-:Y:S04]  /*13c0*/  STG.E desc[UR6][R20.64+0x13c], R29 ;  /* 0x00013c1d14007986 */ /* 0x0041e8000c101906 */
[----:B------:R-:W2:Y:S01]  /*13d0*/  LDG.E R23, desc[UR6][R22.64+0x140] ;  /* 0x0001400616177981 */ /* 0x000ea2000c1e1900 */
[----:B------:R-:W-:Y:S01]  /*13e0*/  HFMA2 R9, -RZ, RZ, 0, 0 ;  /* 0x00000000ff097431 */ /* 0x000fe200000001ff */
[----:B------:R-:W-:Y:S01]  /*13f0*/  LOP3.LUT R5, R6, 0x159a55e5, RZ, 0x3c, !PT ;  /* 0x159a55e506057812 */ /* 0x000fe200078e3cff */
[C---:B------:R-:W-:Y:S01]  /*1400*/  VIADD R6, R7.reuse, 0x1f123bb5 ;  /* 0x1f123bb507067836 */ /* 0x040fe20000000000 */
[----:B------:R-:W-:Y:S01]  /*1410*/  LOP3.LUT R7, R7, 0x5491333, RZ, 0x3c, !PT ;  /* 0x0549133307077812 */ /* 0x000fe200078e3cff */
[----:B------:R-:W-:Y:S01]  /*1420*/  IMAD.MOV.U32 R8, RZ, RZ, R28 ;  /* 0x000000ffff087224 */ /* 0x000fe200078e001c */
[----:B------:R-:W-:Y:S01]  /*1430*/  UMOV UR4, 0x51 ;  /* 0x0000005100047882 */ /* 0x000fe20000000000 */
[----:B------:R-:W-:Y:S01]  /*1440*/  VIADD R3, R3, 0x64f0c9 ;  /* 0x0064f0c903037836 */ /* 0x000fe20000000000 */
[----:B---3--:R0:W-:Y:S04]  /*1450*/  STL [R1], R12 ;  /* 0x0000000c01007387 */ /* 0x0081e80000100800 */
[----:B------:R0:W-:Y:S04]  /*1460*/  STL [R10], RZ ;  /* 0x000000ff0a007387 */ /* 0x0001e80000100800 */
[----:B--2---:R0:W-:Y:S02]  /*1470*/  STG.E desc[UR6][R20.64+0x140], R23 ;  /* 0x0001401714007986 */ /* 0x0041e4000c101906 */
.L_x_17:
[----:B0-----:R-:W-:Y:S01]  /*1480*/  SHF.R.U32.HI R10, RZ, 0x2, R5 ;  /* 0x00000002ff0a7819 */ /* 0x001fe20000011605 */
[----:B------:R-:W-:-:S03]  /*1490*/  UIADD3 UR5, UPT, UPT, UR4, -0x1, URZ ;  /* 0xffffffff04057890 */ /* 0x000fc6000fffe0ff */
[----:B------:R-:W-:Y:S02]  /*14a0*/  LOP3.LUT R10, R10, R5, RZ, 0x3c, !PT ;  /* 0x000000050a0a7212 */ /* 0x000fe400078e3cff */
[----:B------:R-:W-:Y:S02]  /*14b0*/  SHF.L.U32 R5, R4, 0x4, RZ ;  /* 0x0000000404057819 */ /* 0x000fe400000006ff */
[----:B------:R-:W-:Y:S01]  /*14c0*/  I2FP.F32.S32 R12, UR5 ;  /* 0x00000005000c7c45 */ /* 0x000fe20008201400 */
[----:B--2---:R-:W-:-:S05]  /*14d0*/  IMAD.SHL.U32 R11, R10, 0x2, RZ ;  /* 0x000000020a0b7824 */ /* 0x004fca00078e00ff */
[----:B------:R-:W-:Y:S02]  /*14e0*/  LOP3.LUT R5, R4, R5, R11, 0x96, !PT ;  /* 0x0000000504057212 */ /* 0x000fe400078e960b */
[----:B------:R-:W2:Y:S02]  /*14f0*/  LDL R11, [R8+0x4] ;  /* 0x00000400080b7983 */ /* 0x000ea40000100800 */
[----:B------:R-:W-:-:S04]  /*1500*/  LOP3.LUT R10, R5, R10, RZ, 0x3c, !PT ;  /* 0x0000000a050a7212 */ /* 0x000fc800078e3cff */
[----:B------:R-:W-:-:S04]  /*1510*/  IADD3 R5, PT, PT, R3, 0xb0f8a, R10 ;  /* 0x000b0f8a03057810 */ /* 0x000fc80007ffe00a */
[----:B------:R-:W-:-:S05]  /*1520*/  I2FP.F32.U32 R5, R5 ;  /* 0x0000000500057245 */ /* 0x000fca0000201000 */
[----:B------:R-:W-:-:S04]  /*1530*/  FFMA R5, R5, R2, 1.1641532182693481445e-10 ;  /* 0x2f00000005057423 */ /* 0x000fc80000000002 */
[----:B------:R-:W-:-:S06]  /*1540*/  FMUL R5, R5, R12 ;  /* 0x0000000c05057220 */ /* 0x000fcc0000400000 */
        /* <DEDUP_REMOVED lines=17> */
[----:B------:R-:W-:Y:S01]  /*1660*/  SHF.R.U32.HI R14, RZ, 0x2, R7 ;  /* 0x00000002ff0e7819 */ /* 0x000fe20000011607 */
[----:B---3--:R-:W-:Y:S04]  /*1670*/  STL [R8+0x4], R13 ;  /* 0x0000040d08007387 */ /* 0x008fe80000100800 */
[----:B--2---:R0:W-:Y:S04]  /*1680*/  STL [R16], R11 ;  /* 0x0000000b10007387 */ /* 0x0041e80000100800 */
[----:B------:R-:W2:Y:S04]  /*1690*/  LDL R17, [R6] ;  /* 0x0000000006117983 */ /* 0x000ea80000100800 */
[----:B------:R-:W3:Y:S01]  /*16a0*/  LDL R15, [R8+0x8] ;  /* 0x00000800080f7983 */ /* 0x000ee20000100800 */
[----:B------:R-:W-:Y:S01]  /*16b0*/  LOP3.LUT R14, R14, R7, RZ, 0x3c, !PT ;  /* 0x000000070e0e7212 */ /* 0x000fe200078e3cff */
[----:B------:R-:W-:-:S04]  /*16c0*/  IMAD.SHL.U32 R7, R12, 0x10, RZ ;  /* 0x000000100c077824 */ /* 0x000fc800078e00ff */
[----:B------:R-:W-:-:S05]  /*16d0*/  IMAD.SHL.U32 R18, R14, 0x2, RZ ;  /* 0x000000020e127824 */ /* 0x000fca00078e00ff */
[----:B------:R-:W-:-:S04]  /*16e0*/  LOP3.LUT R7, R12, R7, R18, 0x96, !PT ;  /* 0x000000070c077212 */ /* 0x000fc800078e9612 */
[----:B------:R-:W-:Y:S02]  /*16f0*/  LOP3.LUT R14, R7, R14, RZ, 0x3c, !PT ;  /* 0x0000000e070e7212 */ /* 0x000fe400078e3cff */
[----:B------:R-:W-:Y:S01]  /*1700*/  MOV R7, R3 ;  /* 0x0000000300077202 */ /* 0x000fe20000000f00 */
[----:B------:R-:W-:Y:S01]  /*1710*/  VIADD R3, R3, 0x161f14 ;  /* 0x00161f1403037836 */ /* 0x000fe20000000000 */
[----:B------:R-:W-:-:S03]  /*1720*/  UIADD3 UR5, UPT, UPT, UR4, -0x3, URZ ;  /* 0xfffffffd04057890 */ /* 0x000fc6000fffe0ff */
[----:B------:R-:W-:-:S05]  /*1730*/  IMAD.IADD R5, R14, 0x1, R3 ;  /* 0x000000010e057824 */ /* 0x000fca00078e0203 */
[----:B------:R-:W-:Y:S02]  /*1740*/  I2FP.F32.U32 R5, R5 ;  /* 0x0000000500057245 */ /* 0x000fe40000201000 */
[----:B0-----:R-:W-:-:S03]  /*1750*/  I2FP.F32.S32 R16, UR5 ;  /* 0x0000000500107c45 */ /* 0x001fc60008201400 */
[----:B------:R-:W-:-:S04]  /*1760*/  FFMA R5, R5, R2, 1.1641532182693481445e-10 ;  /* 0x2f00000005057423 */ /* 0x000fc80000000002 */
[----:B------:R-:W-:-:S06]  /*1770*/  FMUL R5, R5, R16 ;  /* 0x0000001005057220 */ /* 0x000fcc0000400000 */
[----:B------:R-:W0:Y:S02]  /*1780*/  F2I.TRUNC.NTZ R5, R5 ;  /* 0x0000000500057305 */ /* 0x000e24000020f100 */
[----:B0-----:R-:W-:Y:S01]  /*1790*/  IMAD R11, R5, 0x4, R28 ;  /* 0x00000004050b7824 */ /* 0x001fe200078e021c */
[----:B--2---:R0:W-:Y:S04]  /*17a0*/  STL [R8+0x8], R17 ;  /* 0x0000081108007387 */ /* 0x0041e80000100800 */
[----:B---3--:R1:W-:Y:S04]  /*17b0*/  STL [R6], R15 ;  /* 0x0000000f06007387 */ /* 0x0083e80000100800 */
[----:B------:R-:W2:Y:S04]  /*17c0*/  LDL R13, [R11] ;  /* 0x000000000b0d7983 */ /* 0x000ea80000100800 */
[----:B------:R-:W3:Y:S01]  /*17d0*/  LDL R16, [R8+0xc] ;  /* 0x00000c0008107983 */ /* 0x000ee20000100800 */
[----:B------:R-:W-:Y:S01]  /*17e0*/  SHF.R.U32.HI R19, RZ, 0x2, R0 ;  /* 0x00000002ff137819 */ /* 0x000fe20000011600 */
[----:B------:R-:W-:-:S03]  /*17f0*/  IMAD.SHL.U32 R23, R14, 0x10, RZ ;  /* 0x000000100e177824 */ /* 0x000fc600078e00ff */
[----:B------:R-:W-:-:S04]  /*1800*/  LOP3.LUT R19, R19, R0, RZ, 0x3c, !PT ;  /* 0x0000000013137212 */ /* 0x000fc800078e3cff */
[----:B------:R-:W-:Y:S01]  /*1810*/  SHF.L.U32 R0, R19, 0x1, RZ ;  /* 0x0000000113007819 */ /* 0x000fe200000006ff */
[----:B------:R-:W-:-:S03]  /*1820*/  IMAD.MOV.U32 R5, RZ, RZ, R4 ;  /* 0x000000ffff057224 */ /* 0x000fc600078e0004 */
[----:B------:R-:W-:Y:S01]  /*1830*/  LOP3.LUT R0, R14, R23, R0, 0x96, !PT ;  /* 0x000000170e007212 */ /* 0x000fe200078e9600 */
[----:B0-----:R-:W-:-:S03]  /*1840*/  VIADD R17, R7, 0x1ba6d9 ;  /* 0x001ba6d907117836 */ /* 0x001fc60000000000 */
[----:B------:R-:W-:Y:S01]  /*1850*/  LOP3.LUT R4, R0, R19, RZ, 0x3c, !PT ;  /* 0x0000001300047212 */ /* 0x000fe200078e3cff */
[----:B------:R-:W-:-:S03]  /*1860*/  UIADD3 UR4, UPT, UPT, UR4, -0x4, URZ ;  /* 0xfffffffc04047890 */ /* 0x000fc6000fffe0ff */
[----:B------:R-:W-:-:S04]  /*1870*/  IADD3 R0, PT, PT, R4, R17, RZ ;  /* 0x0000001104007210 */ /* 0x000fc80007ffe0ff */
[----:B------:R-:W-:Y:S02]  /*1880*/  I2FP.F32.U32 R7, R0 ;  /* 0x0000000000077245 */ /* 0x000fe40000201000 */
[----:B------:R-:W-:-:S03]  /*1890*/  I2FP.F32.S32 R0, UR4 ;  /* 0x0000000400007c45 */ /* 0x000fc60008201400 */
[----:B------:R-:W-:-:S04]  /*18a0*/  FFMA R7, R7, R2, 1.1641532182693481445e-10 ;  /* 0x2f00000007077423 */ /* 0x000fc80000000002 */
[----:B------:R-:W-:-:S04]  /*18b0*/  FMUL R0, R7, R0 ;  /* 0x0000000007007220 */ /* 0x000fc80000400000 */
[----:B------:R-:W0:Y:S02]  /*18c0*/  F2I.TRUNC.NTZ R7, R0 ;  /* 0x0000000000077305 */ /* 0x000e24000020f100 */
[----:B0-----:R-:W-:Y:S01]  /*18d0*/  IMAD R18, R7, 0x4, R28 ;  /* 0x0000000407127824 */ /* 0x001fe200078e021c */
[----:B--2---:R0:W-:Y:S04]  /*18e0*/  STL [R8+0xc], R13 ;  /* 0x00000c0d08007387 */ /* 0x0041e80000100800 */
[----:B---3--:R2:W-:Y:S04]  /*18f0*/  STL [R11], R16 ;  /* 0x000000100b007387 */ /* 0x0085e80000100800 */
[----:B------:R-:W3:Y:S04]  /*1900*/  LDL R19, [R18] ;  /* 0x0000000012137983 */ /* 0x000ee80000100800 */
[----:B-1----:R0:W4:Y:S01]  /*1910*/  LDL R15, [R8+0x10] ;  /* 0x00001000080f7983 */ /* 0x0021220000100800 */
[----:B------:R-:W-:-:S04]  /*1920*/  VIADD R9, R9, 0x4 ;  /* 0x0000000409097836 */ /* 0x000fc80000000000 */
[C---:B0-----:R-:W-:Y:S01]  /*1930*/  IMAD R8, R9.reuse, 0x4, R28 ;  /* 0x0000000409087824 */ /* 0x041fe200078e021c */
[----:B------:R-:W-:Y:S01]  /*1940*/  ISETP.NE.AND P0, PT, R9, 0x50, PT ;  /* 0x000000500900780c */ /* 0x000fe20003f05270 */
[----:B------:R-:W-:Y:S01]  /*1950*/  IMAD.MOV.U32 R6, RZ, RZ, R10 ;  /* 0x000000ffff067224 */ /* 0x000fe200078e000a */
[----:B------:R-:W-:Y:S01]  /*1960*/  MOV R7, R12 ;  /* 0x0000000c00077202 */ /* 0x000fe20000000f00 */
[----:B------:R-:W-:Y:S01]  /*1970*/  IMAD.MOV.U32 R0, RZ, RZ, R14 ;  /* 0x000000ffff007224 */ /* 0x000fe200078e000e */
[----:B---3--:R2:W-:Y:S04]  /*1980*/  STL [R8], R19 ;  /* 0x0000001308007387 */ /* 0x0085e80000100800 */
[----:B----4-:R2:W-:Y:S05]  /*1990*/  STL [R18], R15 ;  /* 0x0000000f12007387 */ /* 0x0105ea0000100800 */
[----:B------:R-:W-:Y:S05]  /*19a0*/  @P0 BRA `(.L_x_17) ;  /* 0xfffffff800b40947 */ /* 0x000fea000383ffff */
[----:B------:R-:W-:Y:S01]  /*19b0*/  BSSY.RECONVERGENT B0, `(.L_x_18) ;  /* 0x0000106000007945 */ /* 0x000fe20003800200 */
[----:B--2---:R-:W-:-:S07]  /*19c0*/  IMAD.MOV.U32 R15, RZ, RZ, RZ ;  /* 0x000000ffff0f7224 */ /* 0x004fce00078e00ff */
.L_x_33:
[----:B------:R-:W-:-:S06]  /*19d0*/  IMAD R2, R15, 0x4, R1 ;  /* 0x000000040f027824 */ /* 0x000fcc00078e0201 */
[----:B------:R-:W2:Y:S02]  /*19e0*/  LDL R2, [R2] ;  /* 0x0000000002027983 */ /* 0x000ea40000100800 */
[----:B--2---:R-:W-:-:S05]  /*19f0*/  IMAD.HI R25, R2, 0x38e38e39, RZ ;  /* 0x38e38e3902197827 */ /* 0x004fca00078e02ff */
[----:B------:R-:W-:-:S04]  /*1a00*/  SHF.R.S32.HI R8, RZ, 0x1, R25 ;  /* 0x00000001ff087819 */ /* 0x000fc80000011419 */
[----:B------:R-:W-:-:S05]  /*1a10*/  LEA.HI R25, R25, R8, RZ, 0x1 ;  /* 0x0000000819197211 */ /* 0x000fca00078f08ff */
[----:B------:R-:W-:-:S04]  /*1a20*/  IMAD.WIDE R10, R25, 0x24, R20 ;  /* 0x00000024190a7825 */ /* 0x000fc800078e0214 */
[----:B------:R-:W-:-:S04]  /*1a30*/  IMAD R19, R25, -0x9, R2 ;  /* 0xfffffff719137824 */ /* 0x000fc800078e0202 */
[----:B0-----:R-:W-:-:S05]  /*1a40*/  IMAD.WIDE R22, R19, 0x4, R10 ;  /* 0x0000000413167825 */ /* 0x001fca00078e020a */
[----:B------:R-:W2:Y:S01]  /*1a50*/  LDG.E R3, desc[UR6][R22.64] ;  /* 0x0000000616037981 */ /* 0x000ea2000c1e1900 */
[----:B------:R-:W-:Y:S01]  /*1a60*/  BSSY.RELIABLE B1, `(.L_x_19) ;  /* 0x00000f7000017945 */ /* 0x000fe20003800100 */
[----:B--2---:R-:W-:-:S13]  /*1a70*/  ISETP.NE.AND P0, PT, R3, RZ, PT ;  /* 0x000000ff0300720c */ /* 0x004fda0003f05270 */
[----:B------:R-:W-:Y:S05]  /*1a80*/  @P0 BRA `(.L_x_20) ;  /* 0x0000000c00d00947 */ /* 0x000fea0003800000 */
[----:B------:R-:W2:Y:S04]  /*1a90*/  LDG.E R8, desc[UR6][R10.64+0x4] ;  /* 0x000004060a087981 */ /* 0x000ea8000c1e1900 */
[----:B------:R-:W3:Y:S04]  /*1aa0*/  LDG.E R12, desc[UR6][R10.64] ;  /* 0x000000060a0c7981 */ /* 0x000ee8000c1e1900 */
[----:B------:R-:W4:Y:S04]  /*1ab0*/  LDG.E R28, desc[UR6][R10.64+0x18] ;  /* 0x000018060a1c7981 */ /* 0x000f28000c1e1900 */
[----:B------:R-:W5:Y:S04]  /*1ac0*/  LDG.E R14, desc[UR6][R10.64+0x8] ;  /* 0x000008060a0e7981 */ /* 0x000f68000c1e1900 */
[----:B------:R-:W5:Y:S04]  /*1ad0*/  LDG.E R16, desc[UR6][R10.64+0xc] ;  /* 0x00000c060a107981 */ /* 0x000f68000c1e1900 */
[----:B------:R-:W5:Y:S04]  /*1ae0*/  LDG.E R18, desc[UR6][R10.64+0x10] ;  /* 0x000010060a127981 */ /* 0x000f68000c1e1900 */
[----:B------:R-:W5:Y:S01]  /*1af0*/  LDG.E R24, desc[UR6][R10.64+0x14] ;  /* 0x000014060a187981 */ /* 0x000f62000c1e1900 */
[----:B------:R-:W-:-:S03]  /*1b00*/  HFMA2 R2, -RZ, RZ, 0, 1.5318393707275390625e-05 ;  /* 0x00000101ff027431 */ /* 0x000fc600000001ff */
[----:B------:R-:W5:Y:S04]  /*1b10*/  LDG.E R26, desc[UR6][R10.64+0x1c] ;  /* 0x00001c060a1a7981 */ /* 0x000f68000c1e1900 */
[----:B------:R0:W5:Y:S01]  /*1b20*/  LDG.E R9, desc[UR6][R10.64+0x20] ;  /* 0x000020060a097981 */ /* 0x000162000c1e1900 */
[C-C-:B------:R-:W-:Y:S02]  /*1b30*/  PRMT R3, R2.reuse, 0x5410, R2.reuse ;  /* 0x0000541002037816 */ /* 0x140fe40000000002 */
[----:B------:R-:W-:-:S03]  /*1b40*/  PRMT R13, R2, 0x5410, R2 ;  /* 0x00005410020d7816 */ /* 0x000fc60000000002 */
[----:B------:R1:W-:Y:S01]  /*1b50*/  STL [R1+0x144], R3 ;  /* 0x0001440301007387 */ /* 0x0003e20000100800 */
[----:B0-----:R-:W-:-:S05]  /*1b60*/  PRMT R11, R2, 0x7610, R11 ;  /* 0x00007610020b7816 */ /* 0x001fca000000000b */
[----:B------:R0:W-:Y:S01]  /*1b70*/  STL.U16 [R1+0x14c], R11 ;  /* 0x00014c0b01007387 */ /* 0x0001e20000100400 */
[----:B-1----:R-:W-:-:S05]  /*1b80*/  IMAD.WIDE R2, R19, 0x4, R20 ;  /* 0x0000000413027825 */ /* 0x002fca00078e0214 */
[----:B0-----:R-:W5:Y:S04]  /*1b90*/  LDG.E R11, desc[UR6][R2.64] ;  /* 0x00000006020b7981 */ /* 0x001f68000c1e1900 */
[----:B------:R-:W5:Y:S04]  /*1ba0*/  LDG.E R10, desc[UR6][R2.64+0x48] ;  /* 0x00004806020a7981 */ /* 0x000f68000c1e1900 */
[----:B------:R-:W-:Y:S01]  /*1bb0*/  STL [R1+0x148], R13 ;  /* 0x0001480d01007387 */ /* 0x000fe20000100800 */
[----:B--2---:R-:W-:-:S03]  /*1bc0*/  IMAD.IADD R27, R1, 0x1, R8 ;  /* 0x00000001011b7824 */ /* 0x004fc600078e0208 */
[----:B------:R-:W2:Y:S01]  /*1bd0*/  LDG.E R8, desc[UR6][R2.64+0x24] ;  /* 0x0000240602087981 */ /* 0x000ea2000c1e1900 */
[----:B---3--:R-:W-:-:S03]  /*1be0*/  IMAD.IADD R29, R1, 0x1, R12 ;  /* 0x00000001011d7824 */ /* 0x008fc600078e020c */
[----:B------:R-:W3:Y:S04]  /*1bf0*/  LDG.E R12, desc[UR6][R2.64+0x6c] ;  /* 0x00006c06020c7981 */ /* 0x000ee8000c1e1900 */
[----:B------:R-:W-:Y:S04]  /*1c00*/  STL.U8 [R29+0x144], RZ ;  /* 0x000144ff1d007387 */ /* 0x000fe80000100000 */
[----:B------:R0:W-:Y:S02]  /*1c10*/  STL.U8 [R27+0x144], RZ ;  /* 0x000144ff1b007387 */ /* 0x0001e40000100000 */
[----:B0-----:R-:W-:Y:S01]  /*1c20*/  PRMT R27, R19, 0x9910, RZ ;  /* 0x00009910131b7816 */ /* 0x001fe200000000ff */
[----:B----4-:R-:W-:-:S04]  /*1c30*/  IMAD.IADD R29, R1, 0x1, R28 ;  /* 0x00000001011d7824 */ /* 0x010fc800078e021c */
[----:B------:R-:W-:-:S05]  /*1c40*/  IMAD R27, R27, 0x56, RZ ;  /* 0x000000561b1b7824 */ /* 0x000fca00078e02ff */
[----:B------:R-:W-:Y:S01]  /*1c50*/  LOP3.LUT R28, R27, 0xffff, RZ, 0xc0, !PT ;  /* 0x0000ffff1b1c7812 */ /* 0x000fe200078ec0ff */
[C---:B-----5:R-:W-:Y:S01]  /*1c60*/  IMAD.IADD R13, R1.reuse, 0x1, R14 ;  /* 0x00000001010d7824 */ /* 0x060fe200078e020e */
[C---:B------:R-:W-:Y:S01]  /*1c70*/  IADD3 R16, PT, PT, R1.reuse, R16, RZ ;  /* 0x0000001001107210 */ /* 0x040fe20007ffe0ff */
[C---:B------:R-:W-:Y:S01]  /*1c80*/  IMAD.IADD R18, R1.reuse, 0x1, R18 ;  /* 0x0000000101127824 */ /* 0x040fe200078e0212 */
[----:B------:R-:W-:Y:S01]  /*1c90*/  SHF.R.U32.HI R27, RZ, 0xf, R28 ;  /* 0x0000000fff1b7819 */ /* 0x000fe2000001161c */
[----:B------:R-:W-:Y:S01]  /*1ca0*/  IMAD.IADD R24, R1, 0x1, R24 ;  /* 0x0000000101187824 */ /* 0x000fe200078e0218 */
[----:B------:R-:W4:Y:S02]  /*1cb0*/  LDG.E R14, desc[UR6][R2.64+0x90] ;  /* 0x00009006020e7981 */ /* 0x000f24000c1e1900 */
[----:B------:R-:W-:Y:S02]  /*1cc0*/  LEA.HI R27, R28, R27, RZ, 0x18 ;  /* 0x0000001b1c1b7211 */ /* 0x000fe400078fc0ff */
[----:B------:R-:W-:Y:S02]  /*1cd0*/  STL.U8 [R13+0x144], RZ ;  /* 0x000144ff0d007387 */ /* 0x000fe40000100000 */
[----:B------:R-:W-:-:S02]  /*1ce0*/  PRMT R27, R27, 0x9910, RZ ;  /* 0x000099101b1b7816 */ /* 0x000fc400000000ff */
[----:B------:R0:W-:Y:S04]  /*1cf0*/  STL.U8 [R16+0x144], RZ ;  /* 0x000144ff10007387 */ /* 0x0001e80000100000 */
[----:B------:R1:W-:Y:S04]  /*1d00*/  STL.U8 [R18+0x144], RZ ;  /* 0x000144ff12007387 */ /* 0x0003e80000100000 */
[----:B------:R5:W-:Y:S04]  /*1d10*/  STL.U8 [R24+0x144], RZ ;  /* 0x000144ff18007387 */ /* 0x000be80000100000 */
[----:B0-----:R-:W4:Y:S04]  /*1d20*/  LDG.E R16, desc[UR6][R2.64+0xb4] ;  /* 0x0000b40602107981 */ /* 0x001f28000c1e1900 */
[----:B-1----:R-:W4:Y:S04]  /*1d30*/  LDG.E R18, desc[UR6][R2.64+0xd8] ;  /* 0x0000d80602127981 */ /* 0x002f28000c1e1900 */
[----:B-----5:R-:W5:Y:S04]  /*1d40*/  LDG.E R24, desc[UR6][R2.64+0xfc] ;  /* 0x0000fc0602187981 */ /* 0x020f68000c1e1900 */
[----:B------:R0:W5:Y:S02]  /*1d50*/  LDG.E R13, desc[UR6][R2.64+0x120] ;  /* 0x00012006020d7981 */ /* 0x000164000c1e1900 */
[----:B0-----:R-:W-:-:S05]  /*1d60*/  IMAD R2, R27, 0x3, RZ ;  /* 0x000000031b027824 */ /* 0x001fca00078e02ff */
[----:B------:R-:W-:-:S04]  /*1d70*/  IADD3 R2, PT, PT, RZ, -R2, RZ ;  /* 0x80000002ff027210 */ /* 0x000fc80007ffe0ff */
[----:B------:R-:W-:Y:S01]  /*1d80*/  PRMT R2, R2, 0x7710, RZ ;  /* 0x0000771002027816 */ /* 0x000fe200000000ff */
[----:B------:R-:W-:-:S04]  /*1d90*/  IMAD.HI R25, R25, 0x55555556, RZ ;  /* 0x5555555619197827 */ /* 0x000fc800078e02ff */
[----:B------:R-:W-:Y:S01]  /*1da0*/  IMAD.IADD R2, R19, 0x1, R2 ;  /* 0x0000000113027824 */ /* 0x000fe200078e0202 */
[----:B------:R-:W-:-:S04]  /*1db0*/  LEA.HI R25, R25, R25, RZ, 0x1 ;  /* 0x0000001919197211 */ /* 0x000fc800078f08ff */
[----:B------:R-:W-:Y:S01]  /*1dc0*/  LOP3.LUT R2, R2, 0xffff, RZ, 0xc0, !PT ;  /* 0x0000ffff02027812 */ /* 0x000fe200078ec0ff */
[----:B------:R-:W-:-:S03]  /*1dd0*/  IMAD R3, R25, 0x3, RZ ;  /* 0x0000000319037824 */ /* 0x000fc600078e02ff */
[----:B------:R-:W-:-:S05]  /*1de0*/  PRMT R2, R2, 0x8880, RZ ;  /* 0x0000888002027816 */ /* 0x000fca00000000ff */
[----:B------:R-:W-:Y:S02]  /*1df0*/  IMAD.IADD R19, R19, 0x1, -R2 ;  /* 0x0000000113137824 */ /* 0x000fe400078e0a02 */
[----:B------:R-:W-:-:S04]  /*1e00*/  IMAD.WIDE R2, R3, 0x24, R20 ;  /* 0x0000002403027825 */ /* 0x000fc800078e0214 */
[----:B------:R-:W-:Y:S02]  /*1e10*/  IMAD.IADD R25, R1, 0x1, R26 ;  /* 0x0000000101197824 */ /* 0x000fe400078e021a */
[----:B------:R-:W-:Y:S01]  /*1e20*/  IMAD.WIDE R2, R19, 0x4, R2 ;  /* 0x0000000413027825 */ /* 0x000fe200078e0202 */
[----:B------:R-:W-:Y:S01]  /*1e30*/  STL.U8 [R29+0x144], RZ ;  /* 0x000144ff1d007387 */ /* 0x000fe20000100000 */
[C---:B------:R-:W-:Y:S02]  /*1e40*/  IADD3 R28, PT, PT, R1.reuse, R9, RZ ;  /* 0x00000009011c7210 */ /* 0x040fe40007ffe0ff */
[C---:B------:R-:W-:Y:S01]  /*1e50*/  IMAD.IADD R26, R1.reuse, 0x1, R11 ;  /* 0x00000001011a7824 */ /* 0x040fe200078e020b */
[----:B------:R0:W-:Y:S04]  /*1e60*/  STL.U8 [R25+0x144], RZ ;  /* 0x000144ff19007387 */ /* 0x0001e80000100000 */
[----:B------:R-:W5:Y:S04]  /*1e70*/  LDG.E R19, desc[UR6][R2.64+0x4] ;  /* 0x0000040602137981 */ /* 0x000f68000c1e1900 */
[----:B0-----:R-:W5:Y:S04]  /*1e80*/  LDG.E R25, desc[UR6][R2.64] ;  /* 0x0000000602197981 */ /* 0x001f68000c1e1900 */
[----:B------:R-:W5:Y:S04]  /*1e90*/  LDG.E R11, desc[UR6][R2.64+0x8] ;  /* 0x00000806020b7981 */ /* 0x000f68000c1e1900 */
[----:B------:R0:W-:Y:S04]  /*1ea0*/  STL.U8 [R28+0x144], RZ ;  /* 0x000144ff1c007387 */ /* 0x0001e80000100000 */
[----:B------:R-:W5:Y:S01]  /*1eb0*/  LDG.E R9, desc[UR6][R2.64+0x24] ;  /* 0x0000240602097981 */ /* 0x000f62000c1e1900 */
[----:B------:R-:W-:-:S03]  /*1ec0*/  IMAD.IADD R29, R1, 0x1, R10 ;  /* 0x00000001011d7824 */ /* 0x000fc600078e020a */
[----:B------:R1:W-:Y:S04]  /*1ed0*/  STL.U8 [R26+0x144], RZ ;  /* 0x000144ff1a007387 */ /* 0x0003e80000100000 */
[----:B0-----:R-:W5:Y:S04]  /*1ee0*/  LDG.E R28, desc[UR6][R2.64+0x28] ;  /* 0x00002806021c7981 */ /* 0x001f68000c1e1900 */
[----:B-1----:R-:W5:Y:S04]  /*1ef0*/  LDG.E R26, desc[UR6][R2.64+0x2c] ;  /* 0x00002c06021a7981 */ /* 0x002f68000c1e1900 */
[----:B------:R-:W5:Y:S01]  /*1f00*/  LDG.E R10, desc[UR6][R2.64+0x50] ;  /* 0x00005006020a7981 */ /* 0x000f62000c1e1900 */
[C---:B--2---:R-:W-:Y:S01]  /*1f10*/  IMAD.IADD R8, R1.reuse, 0x1, R8 ;  /* 0x0000000101087824 */ /* 0x044fe200078e0208 */
[----:B---3--:R-:W-:-:S04]  /*1f20*/  IADD3 R27, PT, PT, R1, R12, RZ ;  /* 0x0000000c011b7210 */ /* 0x008fc80007ffe0ff */
[----:B------:R0:W-:Y:S04]  /*1f30*/  STL.U8 [R8+0x144], RZ ;  /* 0x000144ff08007387 */ /* 0x0001e80000100000 */
[----:B------:R-:W2:Y:S04]  /*1f40*/  LDG.E R12, desc[UR6][R2.64+0x48] ;  /* 0x00004806020c7981 */ /* 0x000ea8000c1e1900 */
[----:B0-----:R0:W3:Y:S04]  /*1f50*/  LDG.E R8, desc[UR6][R2.64+0x4c] ;  /* 0x00004c0602087981 */ /* 0x0010e8000c1e1900 */
[----:B------:R-:W-:Y:S04]  /*1f60*/  STL.U8 [R29+0x144], RZ ;  /* 0x000144ff1d007387 */ /* 0x000fe80000100000 */
[----:B------:R-:W-:Y:S01]  /*1f70*/  STL.U8 [R27+0x144], RZ ;  /* 0x000144ff1b007387 */ /* 0x000fe20000100000 */
[----:B----4-:R-:W-:-:S05]  /*1f80*/  IMAD.IADD R14, R1, 0x1, R14 ;  /* 0x00000001010e7824 */ /* 0x010fca00078e020e */
[----:B------:R-:W-:Y:S01]  /*1f90*/  STL.U8 [R14+0x144], RZ ;  /* 0x000144ff0e007387 */ /* 0x000fe20000100000 */
[C---:B------:R-:W-:Y:S02]  /*1fa0*/  IMAD.IADD R16, R1.reuse, 0x1, R16 ;  /* 0x0000000101107824 */ /* 0x040fe400078e0210 */
[----:B------:R-:W-:-:S03]  /*1fb0*/  IMAD.IADD R18, R1, 0x1, R18 ;  /* 0x0000000101127824 */ /* 0x000fc600078e0212 */
[----:B------:R-:W-:Y:S01]  /*1fc0*/  STL.U8 [R16+0x144], RZ ;  /* 0x000144ff10007387 */ /* 0x000fe20000100000 */
[----:B-----5:R-:W-:-:S03]  /*1fd0*/  IADD3 R24, PT, PT, R1, R24, RZ ;  /* 0x0000001801187210 */ /* 0x020fc60007ffe0ff */
[----:B------:R-:W-:Y:S01]  /*1fe0*/  STL.U8 [R18+0x144], RZ ;  /* 0x000144ff12007387 */ /* 0x000fe20000100000 */
[----:B------:R-:W-:-:S03]  /*1ff0*/  IMAD.IADD R13, R1, 0x1, R13 ;  /* 0x00000001010d7824 */ /* 0x000fc600078e020d */
[----:B------:R-:W-:Y:S04]  /*2000*/  STL.U8 [R24+0x144], RZ ;  /* 0x000144ff18007387 */ /* 0x000fe80000100000 */
[----:B------:R-:W-:Y:S01]  /*2010*/  STL.U8 [R13+0x144], RZ ;  /* 0x000144ff0d007387 */ /* 0x000fe20000100000 */
[C---:B------:R-:W-:Y:S02]  /*2020*/  IMAD.IADD R19, R1.reuse, 0x1, R19 ;  /* 0x0000000101137824 */ /* 0x040fe400078e0213 */
[C---:B------:R-:W-:Y:S01]  /*2030*/  IMAD.IADD R25, R1.reuse, 0x1, R25 ;  /* 0x0000000101197824 */ /* 0x040fe200078e0219 */
[----:B0-----:R-:W-:-:S04]  /*2040*/  IADD3 R3, PT, PT, R1, R11, RZ ;  /* 0x0000000b01037210 */ /* 0x001fc80007ffe0ff */
[----:B------:R-:W-:Y:S04]  /*2050*/  STL.U8 [R25+0x144], RZ ;  /* 0x000144ff19007387 */ /* 0x000fe80000100000 */
[----:B------:R-:W-:Y:S01]  /*2060*/  STL.U8 [R19+0x144], RZ ;  /* 0x000144ff13007387 */ /* 0x000fe20000100000 */
[----:B------:R-:W-:-:S03]  /*2070*/  IMAD.IADD R9, R1, 0x1, R9 ;  /* 0x0000000101097824 */ /* 0x000fc600078e0209 */
[----:B------:R0:W-:Y:S01]  /*2080*/  STL.U8 [R3+0x144], RZ ;  /* 0x000144ff03007387 */ /* 0x0001e20000100000 */
[----:B------:R-:W-:-:S03]  /*2090*/  IMAD.IADD R28, R1, 0x1, R28 ;  /* 0x00000001011c7824 */ /* 0x000fc600078e021c */
[----:B------:R1:W-:Y:S01]  /*20a0*/  STL.U8 [R9+0x144], RZ ;  /* 0x000144ff09007387 */ /* 0x0003e20000100000 */
[----:B------:R-:W-:-:S03]  /*20b0*/  IMAD.IADD R26, R1, 0x1, R26 ;  /* 0x00000001011a7824 */ /* 0x000fc600078e021a */
[----:B------:R-:W-:Y:S01]  /*20c0*/  STL.U8 [R28+0x144], RZ ;  /* 0x000144ff1c007387 */ /* 0x000fe20000100000 */
[----:B------:R-:W-:-:S03]  /*20d0*/  IMAD.IADD R2, R1, 0x1, R10 ;  /* 0x0000000101027824 */ /* 0x000fc600078e020a */
[----:B------:R-:W-:Y:S01]  /*20e0*/  STL.U8 [R26+0x144], RZ ;  /* 0x000144ff1a007387 */ /* 0x000fe20000100000 */
[C---:B--2---:R-:W-:Y:S01]  /*20f0*/  IADD3 R12, PT, PT, R1.reuse, R12, RZ ;  /* 0x0000000c010c7210 */ /* 0x044fe20007ffe0ff */
[----:B---3--:R-:W-:-:S04]  /*2100*/  IMAD.IADD R11, R1, 0x1, R8 ;  /* 0x00000001010b7824 */ /* 0x008fc800078e0208 */
[----:B------:R2:W-:Y:S04]  /*2110*/  STL.U8 [R12+0x144], RZ ;  /* 0x000144ff0c007387 */ /* 0x0005e80000100000 */
[----:B------:R3:W-:Y:S04]  /*2120*/  STL.U8 [R11+0x144], RZ ;  /* 0x000144ff0b007387 */ /* 0x0007e80000100000 */
[----:B------:R4:W-:Y:S04]  /*2130*/  STL.U8 [R2+0x144], RZ ;  /* 0x000144ff02007387 */ /* 0x0009e80000100000 */
[----:B0-----:R-:W5:Y:S04]  /*2140*/  LDL.U16 R3, [R1+0x146] ;  /* 0x0001460001037983 */ /* 0x001f680000100400 */
[----:B-1----:R-:W3:Y:S04]  /*2150*/  LDL.U8 R9, [R1+0x145] ;  /* 0x0001450001097983 */ /* 0x002ee80000100000 */
[----:B------:R-:W4:Y:S04]  /*2160*/  LDL.U16 R13, [R1+0x148] ;  /* 0x00014800010d7983 */ /* 0x000f280000100400 */
[----:B------:R-:W4:Y:S04]  /*2170*/  LDL.U16 R14, [R1+0x14a] ;  /* 0x00014a00010e7983 */ /* 0x000f280000100400 */
[----:B------:R-:W4:Y:S01]  /*2180*/  LDL.U16 R10, [R1+0x14c] ;  /* 0x00014c00010a7983 */ /* 0x000f220000100400 */
[----:B--2---:R-:W-:Y:S01]  /*2190*/  IMAD.MOV.U32 R12, RZ, RZ, 0x2 ;  /* 0x00000002ff0c7424 */ /* 0x004fe200078e00ff */
[----:B-----5:R-:W-:-:S02]  /*21a0*/  PRMT R8, R3, 0x7770, RZ ;  /* 0x0000777003087816 */ /* 0x020fc400000000ff */
[----:B------:R-:W-:Y:S02]  /*21b0*/  PRMT R3, R3, 0x7771, RZ ;  /* 0x0000777103037816 */ /* 0x000fe400000000ff */
[----:B------:R-:W-:Y:S02]  /*21c0*/  ISETP.NE.AND P2, PT, R8, RZ, PT ;  /* 0x000000ff0800720c */ /* 0x000fe40003f45270 */
[----:B---3--:R-:W-:Y:S02]  /*21d0*/  ISETP.NE.AND P1, PT, R9, RZ, PT ;  /* 0x000000ff0900720c */ /* 0x008fe40003f25270 */
[----:B------:R-:W-:Y:S02]  /*21e0*/  ISETP.NE.AND P0, PT, R3, RZ, PT ;  /* 0x000000ff0300720c */ /* 0x000fe40003f05270 */
[----:B------:R-:W-:Y:S02]  /*21f0*/  SEL R11, RZ, 0x1, !P2 ;  /* 0x00000001ff0b7807 */ /* 0x000fe40005000000 */
[----:B----4-:R-:W-:-:S02]  /*2200*/  PRMT R2, R13, 0x7770, RZ ;  /* 0x000077700d027816 */ /* 0x010fc400000000ff */
[----:B------:R-:W-:-:S03]  /*2210*/  PRMT R13, R13, 0x7771, RZ ;  /* 0x000077710d0d7816 */ /* 0x000fc600000000ff */
[----:B------:R-:W-:Y:S02]  /*2220*/  @!P2 IADD3 R12, PT, PT, RZ, 0x1, RZ ;  /* 0x00000001ff0ca810 */ /* 0x000fe40007ffe0ff */
[----:B------:R-:W-:Y:S01]  /*2230*/  @!P1 IMAD.MOV R12, RZ, RZ, R11 ;  /* 0x000000ffff0c9224 */ /* 0x000fe200078e020b */
[----:B------:R-:W-:-:S03]  /*2240*/  ISETP.NE.AND P1, PT, R2, RZ, PT ;  /* 0x000000ff0200720c */ /* 0x000fc60003f25270 */
[----:B------:R-:W-:Y:S02]  /*2250*/  VIADD R11, R12, 0x1 ;  /* 0x000000010c0b7836 */ /* 0x000fe40000000000 */
[----:B------:R-:W-:Y:S01]  /*2260*/  @!P0 IMAD.MOV R11, RZ, RZ, R12 ;  /* 0x000000ffff0b8224 */ /* 0x000fe200078e020c */
[----:B------:R-:W-:Y:S02]  /*2270*/  ISETP.NE.AND P0, PT, R13, RZ, PT ;  /* 0x000000ff0d00720c */ /* 0x000fe40003f05270 */
[----:B------:R-:W-:Y:S02]  /*2280*/  PRMT R18, R14, 0x7770, RZ ;  /* 0x000077700e127816 */ /* 0x000fe400000000ff */
[----:B------:R-:W-:-:S03]  /*2290*/  IADD3 R12, PT, PT, R11, 0x1, RZ ;  /* 0x000000010b0c7810 */ /* 0x000fc60007ffe0ff */
[----:B------:R-:W-:Y:S01]  /*22a0*/  @!P1 IMAD.MOV R12, RZ, RZ, R11 ;  /* 0x000000ffff0c9224 */ /* 0x000fe200078e020b */
[----:B------:R-:W-:Y:S02]  /*22b0*/  ISETP.NE.AND P1, PT, R18, RZ, PT ;  /* 0x000000ff1200720c */ /* 0x000fe40003f25270 */
[----:B------:R-:W-:Y:S01]  /*22c0*/  PRMT R14, R14, 0x7771, RZ ;  /* 0x000077710e0e7816 */ /* 0x000fe200000000ff */
        /* <DEDUP_REMOVED lines=10> */
[----:B------:R-:W-:-:S04]  /*2370*/  ISETP.NE.AND P0, PT, R12, RZ, PT ;  /* 0x000000ff0c00720c */ /* 0x000fc80003f05270 */
[----:B------:R-:W-:-:S03]  /*2380*/  IADD3 R10, PT, PT, R11, 0x1, RZ ;  /* 0x000000010b0a7810 */ /* 0x000fc60007ffe0ff */
[----:B------:R-:W-:-:S04]  /*2390*/  @!P1 IMAD.MOV R10, RZ, RZ, R11 ;  /* 0x000000ffff0a9224 */ /* 0x000fc800078e020b */
[----:B------:R-:W-:Y:S02]  /*23a0*/  VIADD R16, R10, 0x1 ;  /* 0x000000010a107836 */ /* 0x000fe40000000000 */
[----:B------:R-:W-:-:S05]  /*23b0*/  @!P0 IMAD.MOV R16, RZ, RZ, R10 ;  /* 0x000000ffff108224 */ /* 0x000fca00078e020a */
[----:B------:R-:W-:-:S13]  /*23c0*/  ISETP.NE.AND P0, PT, R16, RZ, PT ;  /* 0x000000ff1000720c */ /* 0x000fda0003f05270 */
[----:B------:R-:W-:Y:S05]  /*23d0*/  @!P0 BREAK.RELIABLE B1 ;  /* 0x0000000000018942 */ /* 0x000fea0003800100 */
[----:B------:R-:W-:Y:S05]  /*23e0*/  @!P0 BRA `(.L_x_21) ;  /* 0x0000000400888947 */ /* 0x000fea0003800000 */
[----:B------:R-:W0:Y:S01]  /*23f0*/  I2F.U32.RP R24, R16 ;  /* 0x0000001000187306 */ /* 0x000e220000209000 */
[----:B------:R-:W-:Y:S01]  /*2400*/  SHF.R.U32.HI R10, RZ, 0x2, R5 ;  /* 0x00000002ff0a7819 */ /* 0x000fe20000011605 */
[----:B------:R-:W-:Y:S01]  /*2410*/  IMAD.MOV R27, RZ, RZ, -R16 ;  /* 0x000000ffff1b7224 */ /* 0x000fe200078e0a10 */
[----:B------:R-:W-:Y:S01]  /*2420*/  ISETP.NE.U32.AND P1, PT, R16, RZ, PT ;  /* 0x000000ff1000720c */ /* 0x000fe20003f25070 */
[----:B------:R-:W-:Y:S01]  /*2430*/  VIADD R17, R17, 0x587c5 ;  /* 0x000587c511117836 */ /* 0x000fe20000000000 */
[----:B------:R-:W-:Y:S01]  /*2440*/  LOP3.LUT R5, R10, R5, RZ, 0x3c, !PT ;  /* 0x000000050a057212 */ /* 0x000fe200078e3cff */
[----:B------:R-:W-:Y:S01]  /*2450*/  IMAD.MOV.U32 R10, RZ, RZ, RZ ;  /* 0x000000ffff0a7224 */ /* 0x000fe200078e00ff */
[----:B------:R-:W-:Y:S04]  /*2460*/  BSSY.RECONVERGENT B2, `(.L_x_20) ;  /* 0x0000056000027945 */ /* 0x000fe80003800200 */
[----:B------:R-:W-:Y:S01]  /*2470*/  BSSY.RELIABLE B3, `(.L_x_22) ;  /* 0x0000050000037945 */ /* 0x000fe20003800100 */
[----:B0-----:R-:W0:Y:S02]  /*2480*/  MUFU.RCP R24, R24 ;  /* 0x0000001800187308 */ /* 0x001e240000001000 */
[----:B0-----:R-:W-:-:S06]  /*2490*/  IADD3 R25, PT, PT, R24, 0xffffffe, RZ ;  /* 0x0ffffffe18197810 */ /* 0x001fcc0007ffe0ff */
[----:B------:R-:W0:Y:S02]  /*24a0*/  F2I.FTZ.U32.TRUNC.NTZ R11, R25 ;  /* 0x00000019000b7305 */ /* 0x000e24000021f000 */
[----:B0-----:R-:W-:-:S04]  /*24b0*/  IMAD R27, R27, R11, RZ ;  /* 0x0000000b1b1b7224 */ /* 0x001fc800078e02ff */
[----:B------:R-:W-:Y:S01]  /*24c0*/  IMAD.HI.U32 R26, R11, R27, R10 ;  /* 0x0000001b0b1a7227 */ /* 0x000fe200078e000a */
[----:B------:R-:W-:-:S03]  /*24d0*/  SHF.L.U32 R11, R4, 0x4, RZ ;  /* 0x00000004040b7819 */ /* 0x000fc600000006ff */
[----:B------:R-:W-:-:S05]  /*24e0*/  IMAD.SHL.U32 R10, R5, 0x2, RZ ;  /* 0x00000002050a7824 */ /* 0x000fca00078e00ff */
[----:B------:R-:W-:Y:S02]  /*24f0*/  LOP3.LUT R24, R4, R11, R10, 0x96, !PT ;  /* 0x0000000b04187212 */ /* 0x000fe400078e960a */
[----:B------:R-:W-:Y:S02]  /*2500*/  MOV R10, R4 ;  /* 0x00000004000a7202 */ /* 0x000fe40000000f00 */
[----:B------:R-:W-:Y:S02]  /*2510*/  LOP3.LUT R4, R24, R5, RZ, 0x3c, !PT ;  /* 0x0000000518047212 */ /* 0x000fe400078e3cff */
[----:B------:R-:W-:-:S03]  /*2520*/  MOV R11, R7 ;  /* 0x00000007000b7202 */ /* 0x000fc60000000f00 */
[----:B------:R-:W-:-:S04]  /*2530*/  IMAD.IADD R5, R4, 0x1, R17 ;  /* 0x0000000104057824 */ /* 0x000fc800078e0211 */
[----:B------:R-:W-:-:S04]  /*2540*/  IMAD.HI.U32 R26, R26, R5, RZ ;  /* 0x000000051a1a7227 */ /* 0x000fc800078e00ff */
[----:B------:R-:W-:-:S04]  /*2550*/  IMAD.MOV R26, RZ, RZ, -R26 ;  /* 0x000000ffff1a7224 */ /* 0x000fc800078e0a1a */
[----:B------:R-:W-:Y:S02]  /*2560*/  IMAD R25, R16, R26, R5 ;  /* 0x0000001a10197224 */ /* 0x000fe400078e0205 */
[----:B------:R-:W-:-:S03]  /*2570*/  IMAD.MOV.U32 R5, RZ, RZ, R6 ;  /* 0x000000ffff057224 */ /* 0x000fc600078e0006 */
[----:B------:R-:W-:-:S13]  /*2580*/  ISETP.GE.U32.AND P0, PT, R25, R16, PT ;  /* 0x000000101900720c */ /* 0x000fda0003f06070 */
[----:B------:R-:W-:-:S04]  /*2590*/  @P0 IADD3 R25, PT, PT, -R16, R25, RZ ;  /* 0x0000001910190210 */ /* 0x000fc80007ffe1ff */
[----:B------:R-:W-:-:S13]  /*25a0*/  ISETP.GE.U32.AND P0, PT, R25, R16, PT ;  /* 0x000000101900720c */ /* 0x000fda0003f06070 */
[----:B------:R-:W-:Y:S01]  /*25b0*/  @P0 IMAD.IADD R25, R25, 0x1, -R16 ;  /* 0x0000000119190824 */ /* 0x000fe200078e0a10 */
[----:B------:R-:W-:Y:S01]  /*25c0*/  ISETP.NE.AND P0, PT, R9, RZ, PT ;  /* 0x000000ff0900720c */ /* 0x000fe20003f05270 */
[----:B------:R-:W-:Y:S01]  /*25d0*/  IMAD.MOV.U32 R9, RZ, RZ, R0 ;  /* 0x000000ffff097224 */ /* 0x000fe200078e0000 */
[----:B------:R-:W-:Y:S01]  /*25e0*/  @!P1 LOP3.LUT R25, RZ, R16, RZ, 0x33, !PT ;  /* 0x00000010ff199212 */ /* 0x000fe200078e33ff */
[----:B------:R-:W-:-:S10]  /*25f0*/  IMAD.MOV.U32 R0, RZ, RZ, RZ ;  /* 0x000000ffff007224 */ /* 0x000fd400078e00ff */
[----:B------:R-:W-:Y:S05]  /*2600*/  @!P0 BRA `(.L_x_23) ;  /* 0x0000000000108947 */ /* 0x000fea0003800000 */
[----:B------:R-:W-:Y:S02]  /*2610*/  ISETP.NE.AND P0, PT, R25, RZ, PT ;  /* 0x000000ff1900720c */ /* 0x000fe40003f05270 */
[----:B------:R-:W-:-:S11]  /*2620*/  MOV R27, 0x1 ;  /* 0x00000001001b7802 */ /* 0x000fd60000000f00 */
[----:B------:R-:W-:Y:S05]  /*2630*/  @!P0 BRA `(.L_x_24) ;  /* 0x0000000000cc8947 */ /* 0x000fea0003800000 */
[----:B------:R-:W-:-:S07]  /*2640*/  IMAD.MOV.U32 R0, RZ, RZ, 0x1 ;  /* 0x00000001ff007424 */ /* 0x000fce00078e00ff */
.L_x_23:
[----:B------:R-:W-:-:S13]  /*2650*/  ISETP.NE.AND P0, PT, R8, RZ, PT ;  /* 0x000000ff0800720c */ /* 0x000fda0003f05270 */
[----:B------:R-:W-:Y:S05]  /*2660*/  @!P0 BRA `(.L_x_25) ;  /* 0x0000000000108947 */ /* 0x000fea0003800000 */
[----:B------:R-:W-:Y:S01]  /*2670*/  ISETP.NE.AND P0, PT, R0, R25, PT ;  /* 0x000000190000720c */ /* 0x000fe20003f05270 */
[----:B------:R-:W-:-:S12]  /*2680*/  IMAD.MOV.U32 R27, RZ, RZ, 0x2 ;  /* 0x00000002ff1b7424 */ /* 0x000fd800078e00ff */
[----:B------:R-:W-:Y:S05]  /*2690*/  @!P0 BRA `(.L_x_24) ;  /* 0x0000000000b48947 */ /* 0x000fea0003800000 */
[----:B------:R-:W-:-:S07]  /*26a0*/  IADD3 R0, PT, PT, R0, 0x1, RZ ;  /* 0x0000000100007810 */ /* 0x000fce0007ffe0ff */
.L_x_25:
[----:B------:R-:W-:-:S13]  /*26b0*/  ISETP.NE.AND P0, PT, R3, RZ, PT ;  /* 0x000000ff0300720c */ /* 0x000fda0003f05270 */
[----:B------:R-:W-:Y:S05]  /*26c0*/  @!P0 BRA `(.L_x_26) ;  /* 0x0000000000108947 */ /* 0x000fea0003800000 */
[----:B------:R-:W-:Y:S01]  /*26d0*/  ISETP.NE.AND P0, PT, R0, R25, PT ;  /* 0x000000190000720c */ /* 0x000fe20003f05270 */
[----:B------:R-:W-:-:S12]  /*26e0*/  IMAD.MOV.U32 R27, RZ, RZ, 0x3 ;  /* 0x00000003ff1b7424 */ /* 0x000fd800078e00ff */
[----:B------:R-:W-:Y:S05]  /*26f0*/  @!P0 BRA `(.L_x_24) ;  /* 0x00000000009c8947 */ /* 0x000fea0003800000 */
[----:B------:R-:W-:-:S07]  /*2700*/  VIADD R0, R0, 0x1 ;  /* 0x0000000100007836 */ /* 0x000fce0000000000 */
.L_x_26:
[----:B------:R-:W-:-:S13]  /*2710*/  ISETP.NE.AND P0, PT, R2, RZ, PT ;  /* 0x000000ff0200720c */ /* 0x000fda0003f05270 */
[----:B------:R-:W-:Y:S05]  /*2720*/  @!P0 BRA `(.L_x_27) ;  /* 0x0000000000108947 */ /* 0x000fea0003800000 */
[----:B------:R-:W-:Y:S01]  /*2730*/  ISETP.NE.AND P0, PT, R0, R25, PT ;  /* 0x000000190000720c */ /* 0x000fe20003f05270 */
[----:B------:R-:W-:-:S12]  /*2740*/  HFMA2 R27, -RZ, RZ, 0, 2.384185791015625e-07 ;  /* 0x00000004ff1b7431 */ /* 0x000fd800000001ff */
[----:B------:R-:W-:Y:S05]  /*2750*/  @!P0 BRA `(.L_x_24) ;  /* 0x0000000000848947 */ /* 0x000fea0003800000 */
[----:B------:R-:W-:-:S07]  /*2760*/  VIADD R0, R0, 0x1 ;  /* 0x0000000100007836 */ /* 0x000fce0000000000 */
.L_x_27:
[----:B------:R-:W-:-:S13]  /*2770*/  ISETP.NE.AND P0, PT, R13, RZ, PT ;  /* 0x000000ff0d00720c */ /* 0x000fda0003f05270 */
[----:B------:R-:W-:Y:S05]  /*2780*/  @!P0 BRA `(.L_x_28) ;  /* 0x0000000000108947 */ /* 0x000fea0003800000 */
[----:B------:R-:W-:Y:S01]  /*2790*/  ISETP.NE.AND P0, PT, R0, R25, PT ;  /* 0x000000190000720c */ /* 0x000fe20003f05270 */
[----:B------:R-:W-:-:S12]  /*27a0*/  IMAD.MOV.U32 R27, RZ, RZ, 0x5 ;  /* 0x00000005ff1b7424 */ /* 0x000fd800078e00ff */
[----:B------:R-:W-:Y:S05]  /*27b0*/  @!P0 BRA `(.L_x_24) ;  /* 0x00000000006c8947 */ /* 0x000fea0003800000 */
[----:B------:R-:W-:-:S07]  /*27c0*/  IADD3 R0, PT, PT, R0, 0x1, RZ ;  /* 0x0000000100007810 */ /* 0x000fce0007ffe0ff */
.L_x_28:
[----:B------:R-:W-:-:S13]  /*27d0*/  ISETP.NE.AND P0, PT, R18, RZ, PT ;  /* 0x000000ff1200720c */ /* 0x000fda0003f05270 */
[----:B------:R-:W-:Y:S05]  /*27e0*/  @!P0 BRA `(.L_x_29) ;  /* 0x0000000000108947 */ /* 0x000fea0003800000 */
[----:B------:R-:W-:Y:S01]  /*27f0*/  ISETP.NE.AND P0, PT, R0, R25, PT ;  /* 0x000000190000720c */ /* 0x000fe20003f05270 */
[----:B------:R-:W-:-:S12]  /*2800*/  IMAD.MOV.U32 R27, RZ, RZ, 0x6 ;  /* 0x00000006ff1b7424 */ /* 0x000fd800078e00ff */
[----:B------:R-:W-:Y:S05]  /*2810*/  @!P0 BRA `(.L_x_24) ;  /* 0x0000000000548947 */ /* 0x000fea0003800000 */
[----:B------:R-:W-:-:S07]  /*2820*/  VIADD R0, R0, 0x1 ;  /* 0x0000000100007836 */ /* 0x000fce0000000000 */
.L_x_29:
[----:B------:R-:W-:-:S13]  /*2830*/  ISETP.NE.AND P0, PT, R14, RZ, PT ;  /* 0x000000ff0e00720c */ /* 0x000fda0003f05270 */
[----:B------:R-:W-:Y:S05]  /*2840*/  @!P0 BRA `(.L_x_30) ;  /* 0x0000000000108947 */ /* 0x000fea0003800000 */
[----:B------:R-:W-:Y:S02]  /*2850*/  ISETP.NE.AND P0, PT, R0, R25, PT ;  /* 0x000000190000720c */ /* 0x000fe40003f05270 */
[----:B------:R-:W-:-:S11]  /*2860*/  MOV R27, 0x7 ;  /* 0x00000007001b7802 */ /* 0x000fd60000000f00 */
[----:B------:R-:W-:Y:S05]  /*2870*/  @!P0 BRA `(.L_x_24) ;  /* 0x00000000003c8947 */ /* 0x000fea0003800000 */
[----:B------:R-:W-:-:S07]  /*2880*/  VIADD R0, R0, 0x1 ;  /* 0x0000000100007836 */ /* 0x000fce0000000000 */
.L_x_30:
[----:B------:R-:W-:-:S13]  /*2890*/  ISETP.NE.AND P0, PT, R19, RZ, PT ;  /* 0x000000ff1300720c */ /* 0x000fda0003f05270 */
[----:B------:R-:W-:Y:S05]  /*28a0*/  @!P0 BRA `(.L_x_31) ;  /* 0x0000000000108947 */ /* 0x000fea0003800000 */
[----:B------:R-:W-:Y:S01]  /*28b0*/  ISETP.NE.AND P0, PT, R0, R25, PT ;  /* 0x000000190000720c */ /* 0x000fe20003f05270 */
[----:B------:R-:W-:-:S12]  /*28c0*/  IMAD.MOV.U32 R27, RZ, RZ, 0x8 ;  /* 0x00000008ff1b7424 */ /* 0x000fd800078e00ff */
[----:B------:R-:W-:Y:S05]  /*28d0*/  @!P0 BRA `(.L_x_24) ;  /* 0x0000000000248947 */ /* 0x000fea0003800000 */
[----:B------:R-:W-:-:S07]  /*28e0*/  IADD3 R0, PT, PT, R0, 0x1, RZ ;  /* 0x0000000100007810 */ /* 0x000fce0007ffe0ff */
.L_x_31:
[----:B------:R-:W-:Y:S01]  /*28f0*/  ISETP.NE.AND P0, PT, R0, R25, PT ;  /* 0x000000190000720c */ /* 0x000fe20003f05270 */
[----:B------:R-:W-:Y:S01]  /*2900*/  IMAD.MOV.U32 R0, RZ, RZ, R10 ;  /* 0x000000ffff007224 */ /* 0x000fe200078e000a */
[----:B------:R-:W-:Y:S01]  /*2910*/  MOV R6, R11 ;  /* 0x0000000b00067202 */ /* 0x000fe20000000f00 */
[----:B------:R-:W-:Y:S01]  /*2920*/  IMAD.MOV.U32 R7, RZ, RZ, R9 ;  /* 0x000000ffff077224 */ /* 0x000fe200078e0009 */
[----:B------:R-:W-:-:S13]  /*2930*/  ISETP.NE.AND P0, PT, R12, RZ, !P0 ;  /* 0x000000ff0c00720c */ /* 0x000fda0004705270 */
[----:B------:R-:W-:Y:S05]  /*2940*/  @!P0 BREAK.RELIABLE B3 ;  /* 0x0000000000038942 */ /* 0x000fea0003800100 */
[----:B------:R-:W-:Y:S05]  /*2950*/  @!P0 BRA `(.L_x_32) ;  /* 0x0000000000188947 */ /* 0x000fea0003800000 */
[----:B------:R-:W-:-:S07]  /*2960*/  IMAD.MOV.U32 R27, RZ, RZ, 0x9 ;  /* 0x00000009ff1b7424 */ /* 0x000fce00078e00ff */
.L_x_24:
[----:B------:R-:W-:Y:S05]  /*2970*/  BSYNC.RELIABLE B3 ;  /* 0x0000000000037941 */ /* 0x000fea0003800100 */
.L_x_22:
[----:B------:R0:W-:Y:S01]  /*2980*/  STG.E desc[UR6][R22.64], R27 ;  /* 0x0000001b16007986 */ /* 0x0001e2000c101906 */
[----:B------:R-:W-:Y:S01]  /*2990*/  IMAD.MOV.U32 R0, RZ, RZ, R10 ;  /* 0x000000ffff007224 */ /* 0x000fe200078e000a */
[----:B------:R-:W-:Y:S01]  /*29a0*/  MOV R7, R9 ;  /* 0x0000000900077202 */ /* 0x000fe20000000f00 */
[----:B------:R-:W-:-:S07]  /*29b0*/  IMAD.MOV.U32 R6, RZ, RZ, R11 ;  /* 0x000000ffff067224 */ /* 0x000fce00078e000b */
.L_x_32:
[----:B------:R-:W-:Y:S05]  /*29c0*/  BSYNC.RECONVERGENT B2 ;  /* 0x0000000000027941 */ /* 0x000fea0003800200 */
.L_x_20:
[----:B------:R-:W-:Y:S05]  /*29d0*/  BSYNC.RELIABLE B1 ;  /* 0x0000000000017941 */ /* 0x000fea0003800100 */
.L_x_19:
[----:B------:R-:W-:-:S05]  /*29e0*/  VIADD R15, R15, 0x1 ;  /* 0x000000010f0f7836 */ /* 0x000fca0000000000 */
[----:B------:R-:W-:-:S13]  /*29f0*/  ISETP.NE.AND P0, PT, R15, 0x51, PT ;  /* 0x000000510f00780c */ /* 0x000fda0003f05270 */
[----:B------:R-:W-:Y:S05]  /*2a00*/  @P0 BRA `(.L_x_33) ;  /* 0xffffffec00f00947 */ /* 0x000fea000383ffff */
.L_x_21:
[----:B------:R-:W-:Y:S05]  /*2a10*/  BSYNC.RECONVERGENT B0 ;  /* 0x0000000000007941 */ /* 0x000fea0003800200 */
.L_x_18:
[----:B------:R-:W-:Y:S05]  /*2a20*/  WARPSYNC.ALL ;  /* 0x0000000000007948 */ /* 0x000fea0003800000 */
[----:B------:R-:W2:Y:S04]  /*2a30*/  LDG.E R8, desc[UR6][R20.64+0x4] ;  /* 0x0000040614087981 */ /* 0x000ea8000c1e1900 */
[----:B------:R-:W3:Y:S04]  /*2a40*/  LDG.E R6, desc[UR6][R20.64] ;  /* 0x0000000614067981 */ /* 0x000ee8000c1e1900 */
[----:B------:R-:W4:Y:S04]  /*2a50*/  LDG.E R7, desc[UR6][R20.64+0x8] ;  /* 0x0000080614077981 */ /* 0x000f28000c1e1900 */
[----:B------:R-:W5:Y:S04]  /*2a60*/  LDG.E R26, desc[UR6][R20.64+0xc] ;  /* 0x00000c06141a7981 */ /* 0x000f68000c1e1900 */
[----:B------:R-:W5:Y:S04]  /*2a70*/  LDG.E R5, desc[UR6][R20.64+0x10] ;  /* 0x0000100614057981 */ /* 0x000f68000c1e1900 */
[----:B------:R-:W5:Y:S04]  /*2a80*/  LDG.E R4, desc[UR6][R20.64+0x14] ;  /* 0x0000140614047981 */ /* 0x000f68000c1e1900 */
[----:B------:R-:W5:Y:S04]  /*2a90*/  LDG.E R17, desc[UR6][R20.64+0x18] ;  /* 0x0000180614117981 */ /* 0x000f68000c1e1900 */
[----:B------:R-:W5:Y:S04]  /*2aa0*/  LDG.E R18, desc[UR6][R20.64+0x1c] ;  /* 0x00001c0614127981 */ /* 0x000f68000c1e1900 */
        /* <DEDUP_REMOVED lines=15> */
[----:B------:R-:W-:Y:S01]  /*2ba0*/  HFMA2 R24, -RZ, RZ, 0, 1.1920928955078125e-07 ;  /* 0x00000002ff187431 */ /* 0x000fe200000001ff */
[----:B--2---:R-:W-:-:S02]  /*2bb0*/  ISETP.NE.AND P2, PT, R8, RZ, PT ;  /* 0x000000ff0800720c */ /* 0x004fc40003f45270 */
[----:B------:R-:W2:Y:S01]  /*2bc0*/  LDG.E R8, desc[UR6][R20.64+0x5c] ;  /* 0x00005c0614087981 */ /* 0x000ea2000c1e1900 */
[----:B---3--:R-:W-:Y:S02]  /*2bd0*/  ISETP.NE.AND P1, PT, R6, RZ, PT ;  /* 0x000000ff0600720c */ /* 0x008fe40003f25270 */
[----:B------:R-:W-:Y:S02]  /*2be0*/  SEL R6, RZ, 0x1, P2 ;  /* 0x00000001ff067807 */ /* 0x000fe40001000000 */
[----:B----4-:R-:W-:Y:S02]  /*2bf0*/  ISETP.NE.AND P0, PT, R7, RZ, PT ;  /* 0x000000ff0700720c */ /* 0x010fe40003f05270 */
[----:B------:R-:W3:Y:S04]  /*2c00*/  LDG.E R7, desc[UR6][R20.64+0x60] ;  /* 0x0000600614077981 */ /* 0x000ee8000c1e1900 */
[----:B------:R-:W-:-:S03]  /*2c10*/  @P2 IMAD.MOV R24, RZ, RZ, 0x1 ;  /* 0x00000001ff182424 */ /* 0x000fc600078e02ff */
[----:B------:R-:W-:Y:S01]  /*2c20*/  @P1 IMAD.MOV R24, RZ, RZ, R6 ;  /* 0x000000ffff181224 */ /* 0x000fe200078e0206 */
[----:B-----5:R-:W-:Y:S01]  /*2c30*/  ISETP.NE.AND P1, PT, R26, RZ, PT ;  /* 0x000000ff1a00720c */ /* 0x020fe20003f25270 */
[----:B------:R-:W4:Y:S03]  /*2c40*/  LDG.E R6, desc[UR6][R20.64+0x64] ;  /* 0x0000640614067981 */ /* 0x000f26000c1e1900 */
[----:B------:R-:W-:Y:S01]  /*2c50*/  IADD3 R26, PT, PT, R24, 0x1, RZ ;  /* 0x00000001181a7810 */ /* 0x000fe20007ffe0ff */
[----:B------:R-:W-:Y:S01]  /*2c60*/  @P0 IMAD.MOV R26, RZ, RZ, R24 ;  /* 0x000000ffff1a0224 */ /* 0x000fe200078e0218 */
[----:B------:R-:W-:Y:S02]  /*2c70*/  ISETP.NE.AND P0, PT, R5, RZ, PT ;  /* 0x000000ff0500720c */ /* 0x000fe40003f05270 */
        /* <DEDUP_REMOVED lines=15> */
[----:B------:R-:W-:Y:S01]  /*2d70*/  ISETP.NE.AND P0, PT, R23, RZ, PT ;  /* 0x000000ff1700720c */ /* 0x000fe20003f05270 */
[----:B------:R-:W5:Y:S02]  /*2d80*/  LDG.E R24, desc[UR6][R20.64+0x78] ;  /* 0x0000780614187981 */ /* 0x000f64000c1e1900 */
[----:B------:R-:W-:-:S03]  /*2d90*/  VIADD R23, R26, 0x1 ;  /* 0x000000011a177836 */ /* 0x000fc60000000000 */
[----:B------:R-:W-:Y:S01]  /*2da0*/  @P1 IMAD.MOV R23, RZ, RZ, R26 ;  /* 0x000000ffff171224 */ /* 0x000fe200078e021a */
[----:B------:R-:W-:-:S04]  /*2db0*/  ISETP.NE.AND P1, PT, R22, RZ, PT ;  /* 0x000000ff1600720c */ /* 0x000fc80003f25270 */
[----:B------:R-:W-:Y:S02]  /*2dc0*/  IADD3 R22, PT, PT, R23, 0x1, RZ ;  /* 0x0000000117167810 */ /* 0x000fe40007ffe0ff */
[----:B------:R-:W-:Y:S01]  /*2dd0*/  @P0 IMAD.MOV R22, RZ, RZ, R23 ;  /* 0x000000ffff160224 */ /* 0x000fe200078e0217 */
[----:B------:R-:W-:Y:S01]  /*2de0*/  ISETP.NE.AND P0, PT, R19, RZ, PT ;  /* 0x000000ff1300720c */ /* 0x000fe20003f05270 */
[----:B------:R-:W5:Y:S02]  /*2df0*/  LDG.E R23, desc[UR6][R20.64+0x7c] ;  /* 0x00007c0614177981 */ /* 0x000f64000c1e1900 */
[----:B------:R-:W-:-:S03]  /*2e00*/  VIADD R19, R22, 0x1 ;  /* 0x0000000116137836 */ /* 0x000fc60000000000 */
[----:B------:R-:W-:Y:S02]  /*2e10*/  @P1 IADD3 R19, PT, PT, R22, RZ, RZ ;  /* 0x000000ff16131210 */ /* 0x000fe40007ffe0ff */
[----:B------:R-:W5:Y:S03]  /*2e20*/  LDG.E R22, desc[UR6][R20.64+0x80] ;  /* 0x0000800614167981 */ /* 0x000f66000c1e1900 */
[----:B------:R-:W-:Y:S02]  /*2e30*/  VIADD R26, R19, 0x1 ;  /* 0x00000001131a7836 */ /* 0x000fe40000000000 */
[----:B------:R-:W-:Y:S02]  /*2e40*/  @P0 IMAD.MOV R26, RZ, RZ, R19 ;  /* 0x000000ffff1a0224 */ /* 0x000fe400078e0213 */
[----:B------:R-:W5:Y:S01]  /*2e50*/  LDG.E R19, desc[UR6][R20.64+0x84] ;  /* 0x0000840614137981 */ /* 0x000f62000c1e1900 */
[----:B------:R-:W-:-:S03]  /*2e60*/  ISETP.NE.AND P0, PT, R16, RZ, PT ;  /* 0x000000ff1000720c */ /* 0x000fc60003f05270 */
[----:B------:R-:W5:Y:S01]  /*2e70*/  LDG.E R16, desc[UR6][R20.64+0x88] ;  /* 0x0000880614107981 */ /* 0x000f62000c1e1900 */
[----:B------:R-:W-:Y:S02]  /*2e80*/  ISETP.NE.AND P1, PT, R2, RZ, PT ;  /* 0x000000ff0200720c */ /* 0x000fe40003f25270 */
[----:B------:R-:W-:-:S07]  /*2e90*/  IADD3 R2, PT, PT, R26, 0x1, RZ ;  /* 0x000000011a027810 */ /* 0x000fce0007ffe0ff */
[----:B------:R-:W-:Y:S01]  /*2ea0*/  @P0 IMAD.MOV R2, RZ, RZ, R26 ;  /* 0x000000ffff020224 */ /* 0x000fe200078e021a */
[----:B------:R-:W-:-:S03]  /*2eb0*/  ISETP.NE.AND P0, PT, R25, RZ, PT ;  /* 0x000000ff1900720c */ /* 0x000fc60003f05270 */
[C---:B------:R-:W-:Y:S01]  /*2ec0*/  VIADD R25, R2.reuse, 0x1 ;  /* 0x0000000102197836 */ /* 0x040fe20000000000 */
[----:B------:R-:W-:Y:S02]  /*2ed0*/  @P1 IADD3 R25, PT, PT, R2, RZ, RZ ;  /* 0x000000ff02191210 */ /* 0x000fe40007ffe0ff */
[----:B------:R-:W5:Y:S01]  /*2ee0*/  LDG.E R2, desc[UR6][R20.64+0x8c] ;  /* 0x00008c0614027981 */ /* 0x000f62000c1e1900 */
[----:B------:R-:W-:-:S03]  /*2ef0*/  ISETP.NE.AND P1, PT, R15, RZ, PT ;  /* 0x000000ff0f00720c */ /* 0x000fc60003f25270 */
[----:B------:R-:W5:Y:S01]  /*2f00*/  LDG.E R15, desc[UR6][R20.64+0x90] ;  /* 0x00009006140f7981 */ /* 0x000f62000c1e1900 */
[----:B------:R-:W-:Y:S02]  /*2f10*/  VIADD R26, R25, 0x1 ;  /* 0x00000001191a7836 */ /* 0x000fe40000000000 */
[----:B------:R-:W-:Y:S01]  /*2f20*/  @P0 IMAD.MOV R26, RZ, RZ, R25 ;  /* 0x000000ffff1a0224 */ /* 0x000fe200078e0219 */
[----:B------:R-:W-:Y:S02]  /*2f30*/  ISETP.NE.AND P0, PT, R0, RZ, PT ;  /* 0x000000ff0000720c */ /* 0x000fe40003f05270 */
[----:B------:R-:W5:Y:S02]  /*2f40*/  LDG.E R0, desc[UR6][R20.64+0x94] ;  /* 0x0000940614007981 */ /* 0x000f64000c1e1900 */
[----:B------:R-:W-:Y:S02]  /*2f50*/  IADD3 R25, PT, PT, R26, 0x1, RZ ;  /* 0x000000011a197810 */ /* 0x000fe40007ffe0ff */
[----:B------:R-:W-:Y:S01]  /*2f60*/  @P1 IMAD.MOV R25, RZ, RZ, R26 ;  /* 0x000000ffff191224 */ /* 0x000fe200078e021a */
[----:B------:R-:W-:-:S02]  /*2f70*/  ISETP.NE.AND P1, PT, R3, RZ, PT ;  /* 0x000000ff0300720c */ /* 0x000fc40003f25270 */
        /* <DEDUP_REMOVED lines=26> */
[----:B------:R-:W-:-:S05]  /*3120*/  @P0 IADD3 R26, PT, PT, R25, RZ, RZ ;  /* 0x000000ff191a0210 */ /* 0x000fca0007ffe0ff */
[----:B------:R-:W-:Y:S02]  /*3130*/  VIADD R25, R26, 0x1 ;  /* 0x000000011a197836 */ /* 0x000fe40000000000 */
[----:B------:R-:W-:-:S05]  /*3140*/  @P1 IMAD.MOV R25, RZ, RZ, R26 ;  /* 0x000000ffff191224 */ /* 0x000fca00078e021a */
[----:B------:R-:W-:Y:S02]  /*3150*/  IADD3 R26, PT, PT, R25, 0x1, RZ ;  /* 0x00000001191a7810 */ /* 0x000fe40007ffe0ff */
[----:B--2---:R-:W-:Y:S02]  /*3160*/  ISETP.NE.AND P0, PT, R8, RZ, PT ;  /* 0x000000ff0800720c */ /* 0x004fe40003f05270 */
[----:B------:R-:W2:Y:S01]  /*3170*/  LDG.E R8, desc[UR6][R20.64+0xb4] ;  /* 0x0000b40614087981 */ /* 0x000ea2000c1e1900 */
[----:B---3--:R-:W-:-:S03]  /*3180*/  ISETP.NE.AND P1, PT, R7, RZ, PT ;  /* 0x000000ff0700720c */ /* 0x008fc60003f25270 */
[----:B------:R-:W3:Y:S07]  /*3190*/  LDG.E R7, desc[UR6][R20.64+0xb8] ;  /* 0x0000b80614077981 */ /* 0x000eee000c1e1900 */
[----:B------:R-:W-:Y:S01]  /*31a0*/  @P0 IMAD.MOV R26, RZ, RZ, R25 ;  /* 0x000000ffff1a0224 */ /* 0x000fe200078e0219 */
[----:B----4-:R-:W-:Y:S02]  /*31b0*/  ISETP.NE.AND P0, PT, R6, RZ, PT ;  /* 0x000000ff0600720c */ /* 0x010fe40003f05270 */
[----:B------:R-:W4:Y:S01]  /*31c0*/  LDG.E R6, desc[UR6][R20.64+0xbc] ;  /* 0x0000bc0614067981 */ /* 0x000f22000c1e1900 */
[C---:B------:R-:W-:Y:S01]  /*31d0*/  VIADD R25, R26.reuse, 0x1 ;  /* 0x000000011a197836 */ /* 0x040fe20000000000 */
[----:B------:R-:W-:-:S02]  /*31e0*/  @P1 IADD3 R25, PT, PT, R26, RZ, RZ ;  /* 0x000000ff1a191210 */ /* 0x000fc40007ffe0ff */
[----:B-----5:R-:W-:Y:S02]  /*31f0*/  ISETP.NE.AND P1, PT, R5, RZ, PT ;  /* 0x000000ff0500720c */ /* 0x020fe40003f25270 */
[----:B------:R-:W5:Y:S01]  /*3200*/  LDG.E R5, desc[UR6][R20.64+0xc0] ;  /* 0x0000c00614057981 */ /* 0x000f62000c1e1900 */
[----:B------:R-:W-:-:S04]  /*3210*/  VIADD R26, R25, 0x1 ;  /* 0x00000001191a7836 */ /* 0x000fc80000000000 */
[----:B------:R-:W-:Y:S01]  /*3220*/  @P0 IMAD.MOV R26, RZ, RZ, R25 ;  /* 0x000000ffff1a0224 */ /* 0x000fe200078e0219 */
[----:B------:R-:W-:Y:S02]  /*3230*/  ISETP.NE.AND P0, PT, R4, RZ, PT ;  /* 0x000000ff0400720c */ /* 0x000fe40003f05270 */
[----:B------:R-:W5:Y:S02]  /*3240*/  LDG.E R4, desc[UR6][R20.64+0xc4] ;  /* 0x0000c40614047981 */ /* 0x000f64000c1e1900 */
        /* <DEDUP_REMOVED lines=22> */
[----:B------:R-:W-:Y:S01]  /*33b0*/  ISETP.NE.AND P0, PT, R19, RZ, PT ;  /* 0x000000ff1300720c */ /* 0x000fe20003f05270 */
[----:B------:R-:W5:Y:S03]  /*33c0*/  LDG.E R25, desc[UR6][R20.64+0xdc] ;  /* 0x0000dc0614197981 */ /* 0x000f66000c1e1900 */
[----:B------:R-:W-:Y:S02]  /*33d0*/  IADD3 R19, PT, PT, R26, 0x1, RZ ;  /* 0x000000011a137810 */ /* 0x000fe40007ffe0ff */
[----:B------:R-:W-:-:S04]  /*33e0*/  @P1 IMAD.MOV R19, RZ, RZ, R26 ;  /* 0x000000ffff131224 */ /* 0x000fc800078e021a */
[----:B------:R-:W-:-:S03]  /*33f0*/  VIADD R26, R19, 0x1 ;  /* 0x00000001131a7836 */ /* 0x000fc60000000000 */
[----:B------:R-:W-:Y:S02]  /*3400*/  @P0 IADD3 R26, PT, PT, R19, RZ, RZ ;  /* 0x000000ff131a0210 */ /* 0x000fe40007ffe0ff */
[----:B------:R-:W5:Y:S01]  /*3410*/  LDG.E R19, desc[UR6][R20.64+0xe0] ;  /* 0x0000e00614137981 */ /* 0x000f62000c1e1900 */
[----:B------:R-:W-:-:S03]  /*3420*/  ISETP.NE.AND P0, PT, R16, RZ, PT ;  /* 0x000000ff1000720c */ /* 0x000fc60003f05270 */
[----:B------:R-:W5:Y:S01]  /*3430*/  LDG.E R16, desc[UR6][R20.64+0xe4] ;  /* 0x0000e40614107981 */ /* 0x000f62000c1e1900 */
[----:B------:R-:W-:Y:S01]  /*3440*/  ISETP.NE.AND P1, PT, R2, RZ, PT ;  /* 0x000000ff0200720c */ /* 0x000fe20003f25270 */
[----:B------:R-:W-:-:S08]  /*3450*/  VIADD R2, R26, 0x1 ;  /* 0x000000011a027836 */ /* 0x000fd00000000000 */
[----:B------:R-:W-:Y:S01]  /*3460*/  @P0 IMAD.MOV R2, RZ, RZ, R26 ;  /* 0x000000ffff020224 */ /* 0x000fe200078e021a */
[----:B------:R-:W-:-:S04]  /*3470*/  ISETP.NE.AND P0, PT, R15, RZ, PT ;  /* 0x000000ff0f00720c */ /* 0x000fc80003f05270 */
[----:B------:R-:W-:Y:S01]  /*3480*/  IADD3 R15, PT, PT, R2, 0x1, RZ ;  /* 0x00000001020f7810 */ /* 0x000fe20007ffe0ff */
[----:B------:R-:W-:Y:S01]  /*3490*/  @P1 IMAD.MOV R15, RZ, RZ, R2 ;  /* 0x000000ffff0f1224 */ /* 0x000fe200078e0202 */
[----:B------:R-:W-:Y:S01]  /*34a0*/  ISETP.NE.AND P1, PT, R0, RZ, PT ;  /* 0x000000ff0000720c */ /* 0x000fe20003f25270 */
[----:B------:R-:W5:Y:S02]  /*34b0*/  LDG.E R2, desc[UR6][R20.64+0xe8] ;  /* 0x0000e80614027981 */ /* 0x000f64000c1e1900 */
[C---:B------:R-:W-:Y:S02]  /*34c0*/  VIADD R26, R15.reuse, 0x1 ;  /* 0x000000010f1a7836 */ /* 0x040fe40000000000 */
[----:B------:R-:W5:Y:S02]  /*34d0*/  LDG.E R0, desc[UR6][R20.64+0xec] ;  /* 0x0000ec0614007981 */ /* 0x000f64000c1e1900 */
[----:B------:R-:W-:Y:S02]  /*34e0*/  @P0 IADD3 R26, PT, PT, R15, RZ, RZ ;  /* 0x000000ff0f1a0210 */ /* 0x000fe40007ffe0ff */
[----:B------:R-:W-:-:S02]  /*34f0*/  ISETP.NE.AND P0, PT, R3, RZ, PT ;  /* 0x000000ff0300720c */ /* 0x000fc40003f05270 */
        /* <DEDUP_REMOVED lines=26> */
[----:B------:R-:W-:-:S05]  /*36a0*/  @P1 IMAD.MOV R15, RZ, RZ, R26 ;  /* 0x000000ffff0f1224 */ /* 0x000fca00078e021a */
[----:B------:R-:W-:-:S03]  /*36b0*/  IADD3 R26, PT, PT, R15, 0x1, RZ ;  /* 0x000000010f1a7810 */ /* 0x000fc60007ffe0ff */
[----:B------:R-:W-:-:S04]  /*36c0*/  @P0 IMAD.MOV R26, RZ, RZ, R15 ;  /* 0x000000ffff1a0224 */ /* 0x000fc800078e020f */
[----:B------:R-:W-:Y:S01]  /*36d0*/  VIADD R15, R26, 0x1 ;  /* 0x000000011a0f7836 */ /* 0x000fe20000000000 */
[----:B--2---:R-:W-:Y:S02]  /*36e0*/  ISETP.NE.AND P1, PT, R8, RZ, PT ;  /* 0x000000ff0800720c */ /* 0x004fe40003f25270 */
[----:B------:R-:W2:Y:S01]  /*36f0*/  LDG.E R8, desc[UR6][R20.64+0x10c] ;  /* 0x00010c0614087981 */ /* 0x000ea2000c1e1900 */
[----:B---3--:R-:W-:-:S03]  /*3700*/  ISETP.NE.AND P0, PT, R7, RZ, PT ;  /* 0x000000ff0700720c */ /* 0x008fc60003f05270 */
[----:B------:R-:W3:Y:S07]  /*3710*/  LDG.E R7, desc[UR6][R20.64+0x110] ;  /* 0x0001100614077981 */ /* 0x000eee000c1e1900 */
[----:B------:R-:W-:Y:S02]  /*3720*/  @P1 IADD3 R15, PT, PT, R26, RZ, RZ ;  /* 0x000000ff1a0f1210 */ /* 0x000fe40007ffe0ff */
[----:B----4-:R-:W-:-:S03]  /*3730*/  ISETP.NE.AND P1, PT, R6, RZ, PT ;  /* 0x000000ff0600720c */ /* 0x010fc60003f25270 */
[----:B------:R-:W-:Y:S01]  /*3740*/  VIADD R26, R15, 0x1 ;  /* 0x000000010f1a7836 */ /* 0x000fe20000000000 */
[----:B------:R-:W4:Y:S01]  /*3750*/  LDG.E R6, desc[UR6][R20.64+0x114] ;  /* 0x0001140614067981 */ /* 0x000f22000c1e1900 */
[----:B------:R-:W-:Y:S01]  /*3760*/  @P0 IMAD.MOV R26, RZ, RZ, R15 ;  /* 0x000000ffff1a0224 */ /* 0x000fe200078e020f */
[----:B-----5:R-:W-:-:S04]  /*3770*/  ISETP.NE.AND P0, PT, R5, RZ, PT ;  /* 0x000000ff0500720c */ /* 0x020fc80003f05270 */
[----:B------:R-:W-:Y:S01]  /*3780*/  IADD3 R15, PT, PT, R26, 0x1, RZ ;  /* 0x000000011a0f7810 */ /* 0x000fe20007ffe0ff */
[----:B------:R-:W5:Y:S02]  /*3790*/  LDG.E R5, desc[UR6][R20.64+0x118] ;  /* 0x0001180614057981 */ /* 0x000f64000c1e1900 */
[----:B------:R-:W-:Y:S01]  /*37a0*/  @P1 IMAD.MOV R15, RZ, RZ, R26 ;  /* 0x000000ffff0f1224 */ /* 0x000fe200078e021a */
[----:B------:R-:W-:-:S03]  /*37b0*/  ISETP.NE.AND P1, PT, R4, RZ, PT ;  /* 0x000000ff0400720c */ /* 0x000fc60003f25270 */
[C---:B------:R-:W-:Y:S01]  /*37c0*/  VIADD R26, R15.reuse, 0x1 ;  /* 0x000000010f1a7836 */ /* 0x040fe20000000000 */
[----:B------:R-:W5:Y:S01]  /*37d0*/  LDG.E R4, desc[UR6][R20.64+0x11c] ;  /* 0x00011c0614047981 */ /* 0x000f62000c1e1900 */
[----:B------:R-:W-:Y:S02]  /*37e0*/  @P0 IADD3 R26, PT, PT, R15, RZ, RZ ;  /* 0x000000ff0f1a0210 */ /* 0x000fe40007ffe0ff */
[----:B------:R-:W-:Y:S01]  /*37f0*/  ISETP.NE.AND P0, PT, R17, RZ, PT ;  /* 0x000000ff1100720c */ /* 0x000fe20003f05270 */
[----:B------:R-:W5:Y:S02]  /*3800*/  LDG.E R15, desc[UR6][R20.64+0x120] ;  /* 0x00012006140f7981 */ /* 0x000f64000c1e1900 */
[----:B------:R-:W-:-:S03]  /*3810*/  VIADD R17, R26, 0x1 ;  /* 0x000000011a117836 */ /* 0x000fc60000000000 */
[----:B------:R-:W-:Y:S01]  /*3820*/  @P1 IMAD.MOV R17, RZ, RZ, R26 ;  /* 0x000000ffff111224 */ /* 0x000fe200078e021a */
[----:B------:R-:W-:-:S04]  /*3830*/  ISETP.NE.AND P1, PT, R18, RZ, PT ;  /* 0x000000ff1200720c */ /* 0x000fc80003f25270 */
[----:B------:R-:W-:Y:S02]  /*3840*/  IADD3 R18, PT, PT, R17, 0x1, RZ ;  /* 0x0000000111127810 */ /* 0x000fe40007ffe0ff */
[----:B------:R-:W-:Y:S02]  /*3850*/  @P0 IMAD.MOV R18, RZ, RZ, R17 ;  /* 0x000000ffff120224 */ /* 0x000fe400078e0211 */
[----:B------:R-:W5:Y:S01]  /*3860*/  LDG.E R17, desc[UR6][R20.64+0x124] ;  /* 0x0001240614117981 */ /* 0x000f62000c1e1900 */
[----:B------:R-:W-:Y:S01]  /*3870*/  ISETP.NE.AND P0, PT, R24, RZ, PT ;  /* 0x000000ff1800720c */ /* 0x000fe20003f05270 */
[----:B------:R-:W-:-:S03]  /*3880*/  VIADD R24, R18, 0x1 ;  /* 0x0000000112187836 */ /* 0x000fc60000000000 */
[----:B------:R-:W-:Y:S02]  /*3890*/  @P1 IADD3 R24, PT, PT, R18, RZ, RZ ;  /* 0x000000ff12181210 */ /* 0x000fe40007ffe0ff */
[----:B------:R-:W5:Y:S01]  /*38a0*/  LDG.E R18, desc[UR6][R20.64+0x128] ;  /* 0x0001280614127981 */ /* 0x000f62000c1e1900 */
[----:B------:R-:W-:Y:S02]  /*38b0*/  ISETP.NE.AND P1, PT, R23, RZ, PT ;  /* 0x000000ff1700720c */ /* 0x000fe40003f25270 */
[----:B------:R-:W-:Y:S01]  /*38c0*/  VIADD R26, R24, 0x1 ;  /* 0x00000001181a7836 */ /* 0x000fe20000000000 */
[----:B------:R-:W5:Y:S03]  /*38d0*/  LDG.E R23, desc[UR6][R20.64+0x12c] ;  /* 0x00012c0614177981 */ /* 0x000f66000c1e1900 */
[----:B------:R-:W-:Y:S01]  /*38e0*/  @P0 IMAD.MOV R26, RZ, RZ, R24 ;  /* 0x000000ffff1a0224 */ /* 0x000fe200078e0218 */
[----:B------:R-:W-:-:S02]  /*38f0*/  ISETP.NE.AND P0, PT, R22, RZ, PT ;  /* 0x000000ff1600720c */ /* 0x000fc40003f05270 */
[----:B------:R-:W5:Y:S02]  /*3900*/  LDG.E R22, desc[UR6][R20.64+0x130] ;  /* 0x0001300614167981 */ /* 0x000f64000c1e1900 */
[----:B------:R-:W-:Y:S02]  /*3910*/  IADD3 R24, PT, PT, R26, 0x1, RZ ;  /* 0x000000011a187810 */ /* 0x000fe40007ffe0ff */
[----:B------:R-:W-:Y:S01]  /*3920*/  @P1 IMAD.MOV R24, RZ, RZ, R26 ;  /* 0x000000ffff181224 */ /* 0x000fe200078e021a */
[----:B------:R-:W-:-:S03]  /*3930*/  ISETP.NE.AND P1, PT, R25, RZ, PT ;  /* 0x000000ff1900720c */ /* 0x000fc60003f25270 */
[----:B------:R-:W-:-:S03]  /*3940*/  VIADD R25, R24, 0x1 ;  /* 0x0000000118197836 */ /* 0x000fc60000000000 */
[----:B------:R-:W-:Y:S02]  /*3950*/  @P0 IADD3 R25, PT, PT, R24, RZ, RZ ;  /* 0x000000ff18190210 */ /* 0x000fe40007ffe0ff */
[----:B------:R-:W5:Y:S01]  /*3960*/  LDG.E R24, desc[UR6][R20.64+0x134] ;  /* 0x0001340614187981 */ /* 0x000f62000c1e1900 */
[----:B------:R-:W-:-:S03]  /*3970*/  ISETP.NE.AND P0, PT, R19, RZ, PT ;  /* 0x000000ff1300720c */ /* 0x000fc60003f05270 */
[----:B------:R-:W5:Y:S01]  /*3980*/  LDG.E R19, desc[UR6][R20.64+0x138] ;  /* 0x0001380614137981 */ /* 0x000f62000c1e1900 */
[----:B------:R-:W-:Y:S02]  /*3990*/  VIADD R26, R25, 0x1 ;  /* 0x00000001191a7836 */ /* 0x000fe40000000000 */
[----:B------:R-:W-:Y:S02]  /*39a0*/  @P1 IMAD.MOV R26, RZ, RZ, R25 ;  /* 0x000000ffff1a1224 */ /* 0x000fe400078e0219 */
[----:B------:R-:W5:Y:S03]  /*39b0*/  LDG.E R25, desc[UR6][R20.64+0x13c] ;  /* 0x00013c0614197981 */ /* 0x000f66000c1e1900 */
[----:B------:R-:W-:Y:S02]  /*39c0*/  IADD3 R27, PT, PT, R26, 0x1, RZ ;  /* 0x000000011a1b7810 */ /* 0x000fe40007ffe0ff */
[----:B------:R-:W-:Y:S01]  /*39d0*/  @P0 IMAD.MOV R27, RZ, RZ, R26 ;  /* 0x000000ffff1b0224 */ /* 0x000fe200078e021a */
[----:B------:R-:W-:-:S02]  /*39e0*/  ISETP.NE.AND P0, PT, R16, RZ, PT ;  /* 0x000000ff1000720c */ /* 0x000fc40003f05270 */
[----:B------:R-:W5:Y:S01]  /*39f0*/  LDG.E R16, desc[UR6][R20.64+0x140] ;  /* 0x0001400614107981 */ /* 0x000f62000c1e1900 */
[----:B------:R-:W-:Y:S01]  /*3a00*/  ISETP.NE.AND P1, PT, R2, RZ, PT ;  /* 0x000000ff0200720c */ /* 0x000fe20003f25270 */
[----:B------:R-:W-:-:S09]  /*3a10*/  VIADD R2, R27, 0x1 ;  /* 0x000000011b027836 */ /* 0x000fd20000000000 */
        /* <DEDUP_REMOVED lines=24> */
[----:B------:R-:W-:-:S04]  /*3ba0*/  @P0 IMAD.MOV R2, RZ, RZ, R0 ;  /* 0x000000ffff020224 */ /* 0x000fc800078e0200 */
[C---:B------:R-:W-:Y:S02]  /*3bb0*/  VIADD R0, R2.reuse, 0x1 ;  /* 0x0000000102007836 */ /* 0x040fe40000000000 */
[----:B------:R-:W-:-:S05]  /*3bc0*/  @P1 IADD3 R0, PT, PT, R2, RZ, RZ ;  /* 0x000000ff02001210 */ /* 0x000fca0007ffe0ff */
[----:B------:R-:W-:Y:S01]  /*3bd0*/  VIADD R2, R0, 0x1 ;  /* 0x0000000100027836 */ /* 0x000fe20000000000 */
[----:B--2---:R-:W-:Y:S02]  /*3be0*/  ISETP.NE.AND P0, PT, R8, RZ, PT ;  /* 0x000000ff0800720c */ /* 0x004fe40003f05270 */
[----:B---3--:R-:W-:-:S11]  /*3bf0*/  ISETP.NE.AND P1, PT, R7, RZ, PT ;  /* 0x000000ff0700720c */ /* 0x008fd60003f25270 */
[----:B------:R-:W-:Y:S01]  /*3c00*/  @P0 IMAD.MOV R2, RZ, RZ, R0 ;  /* 0x000000ffff020224 */ /* 0x000fe200078e0200 */
[----:B----4-:R-:W-:-:S04]  /*3c10*/  ISETP.NE.AND P0, PT, R6, RZ, PT ;  /* 0x000000ff0600720c */ /* 0x010fc80003f05270 */
[----:B------:R-:W-:Y:S01]  /*3c20*/  IADD3 R0, PT, PT, R2, 0x1, RZ ;  /* 0x0000000102007810 */ /* 0x000fe20007ffe0ff */
[----:B------:R-:W-:Y:S01]  /*3c30*/  @P1 IMAD.MOV R0, RZ, RZ, R2 ;  /* 0x000000ffff001224 */ /* 0x000fe200078e0202 */
[----:B-----5:R-:W-:-:S03]  /*3c40*/  ISETP.NE.AND P1, PT, R5, RZ, PT ;  /* 0x000000ff0500720c */ /* 0x020fc60003f25270 */
        /* <DEDUP_REMOVED lines=36> */
.L_x_34:
        /* <DEDUP_REMOVED lines=15> */
.L_x_36:


//--------------------- .nv.global.init           --------------------------
	.section	.nv.global.init,"aw",@progbits
	.align	4
.nv.global.init:
	.type		mrg32k3aM1SubSeq,@object
	.size		mrg32k3aM1SubSeq,(mrg32k3aM2SubSeq - mrg32k3aM1SubSeq)
mrg32k3aM1SubSeq:
        /*0000*/ 	.byte	0x0b, 0xcc, 0xee, 0x04, 0x73, 0x29, 0x8b, 0x6f, 0xf6, 0x53, 0x03, 0xf6, 0x23, 0xf6, 0xea, 0xda
        /* <DEDUP_REMOVED lines=125> */
	.type		mrg32k3aM2SubSeq,@object
	.size		mrg32k3aM2SubSeq,(mrg32k3aM1 - mrg32k3aM2SubSeq)
mrg32k3aM2SubSeq:
        /* <DEDUP_REMOVED lines=126> */
	.type		mrg32k3aM1,@object
	.size		mrg32k3aM1,(mrg32k3aM1Seq - mrg32k3aM1)
mrg32k3aM1:
        /* <DEDUP_REMOVED lines=144> */
	.type		mrg32k3aM1Seq,@object
	.size		mrg32k3aM1Seq,(mrg32k3aM2 - mrg32k3aM1Seq)
mrg32k3aM1Seq:
        /* <DEDUP_REMOVED lines=144> */
	.type		mrg32k3aM2,@object
	.size		mrg32k3aM2,(mrg32k3aM2Seq - mrg32k3aM2)
mrg32k3aM2:
        /* <DEDUP_REMOVED lines=144> */
	.type		mrg32k3aM2Seq,@object
	.size		mrg32k3aM2Seq,(precalc_xorwow_matrix - mrg32k3aM2Seq)
mrg32k3aM2Seq:
        /* <DEDUP_REMOVED lines=144> */
	.type		precalc_xorwow_matrix,@object
	.size		precalc_xorwow_matrix,(precalc_xorwow_offset_matrix - precalc_xorwow_matrix)
precalc_xorwow_matrix:
        /* <DEDUP_REMOVED lines=6400> */
	.type		precalc_xorwow_offset_matrix,@object
	.size		precalc_xorwow_offset_matrix,(.L_1 - precalc_xorwow_offset_matrix)
precalc_xorwow_offset_matrix:
        /* <DEDUP_REMOVED lines=6400> */
.L_1:


//--------------------- .nv.shared.reserved.0     --------------------------
	.section	.nv.shared.reserved.0,"aw",@nobits
	.weak		__nv_reservedSMEM_offset_0_alias
	.size		__nv_reservedSMEM_offset_0_alias, 0, 64
	.other		__nv_reservedSMEM_offset_0_alias,@"STO_CUDA_RESERVED_SHARED STV_DEFAULT"
__nv_reservedSMEM_offset_0_alias:
	.zero		0
	.zero		64


//--------------------- .nv.constant0._Z28create_new_population_kernelPA9_KiPK10IndividualPS2_f --------------------------
	.section	.nv.constant0._Z28create_new_population_kernelPA9_KiPK10IndividualPS2_f,"a",@progbits
	.sectionflags	@""
	.align	4
.nv.constant0._Z28create_new_population_kernelPA9_KiPK10IndividualPS2_f:
	.zero		924


//--------------------- .nv.constant0._Z32generate_first_population_kernelPA9_KiP10Individual --------------------------
	.section	.nv.constant0._Z32generate_first_population_kernelPA9_KiP10Individual,"a",@progbits
	.sectionflags	@""
	.align	4
.nv.constant0._Z32generate_first_population_kernelPA9_KiP10Individual:
	.zero		912


//--------------------- SYMBOLS --------------------------

	.type		.nv.reservedSmem.offset0,@object
	.size		.nv.reservedSmem.offset0,0x4
